	.target	sm_90a

	.elftype	@"ET_EXEC"


//--------------------- .note.nv.tkinfo           --------------------------
	.section	.note.nv.tkinfo,"",@"SHT_NOTE"
	.sectionflags	@"SHF_NOTE_NV_TKINFO"
	.tkinfo
        /*0018*/ 	.word	0x00000002
        /*0030*/ 	.string	""
        /*0030*/ 	.string	"ptxas"
        /*0030*/ 	.string	"Cuda compilation tools, release 13.0, V13.0.88"
        /*0030*/ 	.string	"Build cuda_13.0.r13.0/compiler.36424714_0"
        /*0030*/ 	.string	"-arch sm_90a -m 64 "



//--------------------- .note.nv.cuinfo           --------------------------
	.section	.note.nv.cuinfo,"",@"SHT_NOTE"
	.sectionflags	@"SHF_NOTE_NV_CUINFO"
        /*0018*/ 	.short	0x0002
        /*001a*/ 	.short	0x005a
        /*001c*/ 	.short	0x0082
	.zero		2


//--------------------- .nv.info                  --------------------------
	.section	.nv.info,"",@"SHT_CUDA_INFO"
	.align	4


	//----- nvinfo : EIATTR_REGCOUNT
	.align		4
        /*0000*/ 	.byte	0x04, 0x2f
        /*0002*/ 	.short	(.L_15 - .L_14)
	.align		4
.L_14:
        /*0004*/ 	.word	index@(_ZN7cutlass13device_kernelINS_4gemm6kernel13GemmUniversalIN4cute5tupleIJiiiiEEENS1_10collective13CollectiveMmaINS1_34MainloopSm90TmaGmmaWarpSpecializedILi2ENS5_IJNS4_1CILi1EEENSA_ILi4EEESB_EEENS1_35KernelTmaWarpSpecializedCooperativeEEENS5_IJNSA_ILi256EEENSA_ILi128EEESH_EEENS_6half_tENS5_IJlSB_lEEESJ_SK_NS4_8TiledMMAINS4_8MMA_AtomIJNS4_4SM904GMMA26MMA_64x128x16_F32F16F16_SSILNSO_5MajorE0ELSQ_0ELNSO_7ScaleInE1ELSR_1EEEEEENS4_6LayoutINS5_IJNSA_ILi2EEESB_SB_EEENS5_IJSB_NSA_ILi0EEESX_EEEEENS5_IJNS4_10UnderscoreES10_S10_EEEEENS4_23SM90_TMA_LOAD_MULTICASTENS4_14ComposedLayoutINS4_7SwizzleILi3ELi4ELi3EEENS4_18smem_ptr_flag_bitsILi16EEENSU_INS5_IJNSA_ILi8EEENSA_ILi64EEEEEENS5_IJS1A_SB_EEEEEEEvNS4_8identityENS4_13SM90_TMA_LOADES1E_vS1F_EENS_8epilogue10collective6detail29Sm90TmaWarpSpecializedAdapterINS1J_15DefaultEpilogueISJ_SK_SK_NS1I_6thread17LinearCombinationISJ_Li1EffLNS1N_9ScaleType4KindE0ELNS_15FloatRoundStyleE2ESJ_EENS1_15EpilogueDefaultEEEEEvvEEEEvNT_6ParamsE)
        /*0008*/ 	.word	0x000000a8


	//----- nvinfo : EIATTR_FRAME_SIZE
	.align		4
.L_15:
        /*000c*/ 	.byte	0x04, 0x11
        /*000e*/ 	.short	(.L_17 - .L_16)
	.align		4
.L_16:
        /*0010*/ 	.word	index@(_ZN7cutlass13device_kernelINS_4gemm6kernel13GemmUniversalIN4cute5tupleIJiiiiEEENS1_10collective13CollectiveMmaINS1_34MainloopSm90TmaGmmaWarpSpecializedILi2ENS5_IJNS4_1CILi1EEENSA_ILi4EEESB_EEENS1_35KernelTmaWarpSpecializedCooperativeEEENS5_IJNSA_ILi256EEENSA_ILi128EEESH_EEENS_6half_tENS5_IJlSB_lEEESJ_SK_NS4_8TiledMMAINS4_8MMA_AtomIJNS4_4SM904GMMA26MMA_64x128x16_F32F16F16_SSILNSO_5MajorE0ELSQ_0ELNSO_7ScaleInE1ELSR_1EEEEEENS4_6LayoutINS5_IJNSA_ILi2EEESB_SB_EEENS5_IJSB_NSA_ILi0EEESX_EEEEENS5_IJNS4_10UnderscoreES10_S10_EEEEENS4_23SM90_TMA_LOAD_MULTICASTENS4_14ComposedLayoutINS4_7SwizzleILi3ELi4ELi3EEENS4_18smem_ptr_flag_bitsILi16EEENSU_INS5_IJNSA_ILi8EEENSA_ILi64EEEEEENS5_IJS1A_SB_EEEEEEEvNS4_8identityENS4_13SM90_TMA_LOADES1E_vS1F_EENS_8epilogue10collective6detail29Sm90TmaWarpSpecializedAdapterINS1J_15DefaultEpilogueISJ_SK_SK_NS1I_6thread17LinearCombinationISJ_Li1EffLNS1N_9ScaleType4KindE0ELNS_15FloatRoundStyleE2ESJ_EENS1_15EpilogueDefaultEEEEEvvEEEEvNT_6ParamsE)
        /*0014*/ 	.word	0x00000000


	//----- nvinfo : EIATTR_MIN_STACK_SIZE
	.align		4
.L_17:
        /*0018*/ 	.byte	0x04, 0x12
        /*001a*/ 	.short	(.L_19 - .L_18)
	.align		4
.L_18:
        /*001c*/ 	.word	index@(_ZN7cutlass13device_kernelINS_4gemm6kernel13GemmUniversalIN4cute5tupleIJiiiiEEENS1_10collective13CollectiveMmaINS1_34MainloopSm90TmaGmmaWarpSpecializedILi2ENS5_IJNS4_1CILi1EEENSA_ILi4EEESB_EEENS1_35KernelTmaWarpSpecializedCooperativeEEENS5_IJNSA_ILi256EEENSA_ILi128EEESH_EEENS_6half_tENS5_IJlSB_lEEESJ_SK_NS4_8TiledMMAINS4_8MMA_AtomIJNS4_4SM904GMMA26MMA_64x128x16_F32F16F16_SSILNSO_5MajorE0ELSQ_0ELNSO_7ScaleInE1ELSR_1EEEEEENS4_6LayoutINS5_IJNSA_ILi2EEESB_SB_EEENS5_IJSB_NSA_ILi0EEESX_EEEEENS5_IJNS4_10UnderscoreES10_S10_EEEEENS4_23SM90_TMA_LOAD_MULTICASTENS4_14ComposedLayoutINS4_7SwizzleILi3ELi4ELi3EEENS4_18smem_ptr_flag_bitsILi16EEENSU_INS5_IJNSA_ILi8EEENSA_ILi64EEEEEENS5_IJS1A_SB_EEEEEEEvNS4_8identityENS4_13SM90_TMA_LOADES1E_vS1F_EENS_8epilogue10collective6detail29Sm90TmaWarpSpecializedAdapterINS1J_15DefaultEpilogueISJ_SK_SK_NS1I_6thread17LinearCombinationISJ_Li1EffLNS1N_9ScaleType4KindE0ELNS_15FloatRoundStyleE2ESJ_EENS1_15EpilogueDefaultEEEEEvvEEEEvNT_6ParamsE)
        /*0020*/ 	.word	0x00000000
.L_19:


//--------------------- .nv.compat                --------------------------
	.section	.nv.compat,"",@"SHT_CUDA_COMPAT_INFO"
	.align	4
        /*0000*/ 	.byte	0x02, 0x09, 0x01, 0x00, 0x02, 0x02, 0x04, 0x00, 0x02, 0x05, 0x05, 0x00, 0x03, 0x07, 0x01, 0x01
        /*0010*/ 	.byte	0x02, 0x03, 0x01, 0x00, 0x02, 0x06, 0x01, 0x00, 0x04, 0x0b, 0x08, 0x00, 0x00, 0x00, 0x00, 0x00
        /*0020*/ 	.byte	0x00, 0x00, 0x00, 0x00


//--------------------- .nv.info._ZN7cutlass13device_kernelINS_4gemm6kernel13GemmUniversalIN4cute5tupleIJiiiiEEENS1_10collective13CollectiveMmaINS1_34MainloopSm90TmaGmmaWarpSpecializedILi2ENS5_IJNS4_1CILi1EEENSA_ILi4EEESB_EEENS1_35KernelTmaWarpSpecializedCooperativeEEENS5_IJNSA_ILi256EEENSA_ILi128EEESH_EEENS_6half_tENS5_IJlSB_lEEESJ_SK_NS4_8TiledMMAINS4_8MMA_AtomIJNS4_4SM904GMMA26MMA_64x128x16_F32F16F16_SSILNSO_5MajorE0ELSQ_0ELNSO_7ScaleInE1ELSR_1EEEEEENS4_6LayoutINS5_IJNSA_ILi2EEESB_SB_EEENS5_IJSB_NSA_ILi0EEESX_EEEEENS5_IJNS4_10UnderscoreES10_S10_EEEEENS4_23SM90_TMA_LOAD_MULTICASTENS4_14ComposedLayoutINS4_7SwizzleILi3ELi4ELi3EEENS4_18smem_ptr_flag_bitsILi16EEENSU_INS5_IJNSA_ILi8EEENSA_ILi64EEEEEENS5_IJS1A_SB_EEEEEEEvNS4_8identityENS4_13SM90_TMA_LOADES1E_vS1F_EENS_8epilogue10collective6detail29Sm90TmaWarpSpecializedAdapterINS1J_15DefaultEpilogueISJ_SK_SK_NS1I_6thread17LinearCombinationISJ_Li1EffLNS1N_9ScaleType4KindE0ELNS_15FloatRoundStyleE2ESJ_EENS1_15EpilogueDefaultEEEEEvvEEEEvNT_6ParamsE --------------------------
	.section	.nv.info._ZN7cutlass13device_kernelINS_4gemm6kernel13GemmUniversalIN4cute5tupleIJiiiiEEENS1_10collective13CollectiveMmaINS1_34MainloopSm90TmaGmmaWarpSpecializedILi2ENS5_IJNS4_1CILi1EEENSA_ILi4EEESB_EEENS1_35KernelTmaWarpSpecializedCooperativeEEENS5_IJNSA_ILi256EEENSA_ILi128EEESH_EEENS_6half_tENS5_IJlSB_lEEESJ_SK_NS4_8TiledMMAINS4_8MMA_AtomIJNS4_4SM904GMMA26MMA_64x128x16_F32F16F16_SSILNSO_5MajorE0ELSQ_0ELNSO_7ScaleInE1ELSR_1EEEEEENS4_6LayoutINS5_IJNSA_ILi2EEESB_SB_EEENS5_IJSB_NSA_ILi0EEESX_EEEEENS5_IJNS4_10UnderscoreES10_S10_EEEEENS4_23SM90_TMA_LOAD_MULTICASTENS4_14ComposedLayoutINS4_7SwizzleILi3ELi4ELi3EEENS4_18smem_ptr_flag_bitsILi16EEENSU_INS5_IJNSA_ILi8EEENSA_ILi64EEEEEENS5_IJS1A_SB_EEEEEEEvNS4_8identityENS4_13SM90_TMA_LOADES1E_vS1F_EENS_8epilogue10collective6detail29Sm90TmaWarpSpecializedAdapterINS1J_15DefaultEpilogueISJ_SK_SK_NS1I_6thread17LinearCombinationISJ_Li1EffLNS1N_9ScaleType4KindE0ELNS_15FloatRoundStyleE2ESJ_EENS1_15EpilogueDefaultEEEEEvvEEEEvNT_6ParamsE,"",@"SHT_CUDA_INFO"
	.sectionflags	@""
	.align	4


	//----- nvinfo : EIATTR_CUDA_API_VERSION
	.align		4
        /*0000*/ 	.byte	0x04, 0x37
        /*0002*/ 	.short	(.L_21 - .L_20)
.L_20:
        /*0004*/ 	.word	0x00000082


	//----- nvinfo : EIATTR_KPARAM_INFO
	.align		4
.L_21:
        /*0008*/ 	.byte	0x04, 0x17
        /*000a*/ 	.short	(.L_23 - .L_22)
.L_22:
        /*000c*/ 	.word	0x00000000
        /*0010*/ 	.short	0x0000
        /*0012*/ 	.short	0x0070
        /*0014*/ 	.byte	0x00, 0xf0, 0x01, 0x10


	//----- nvinfo : EIATTR_SPARSE_MMA_MASK
	.align		4
.L_23:
        /*0018*/ 	.byte	0x03, 0x50
        /*001a*/ 	.short	0x0000


	//----- nvinfo : EIATTR_MAXREG_COUNT
	.align		4
        /*001c*/ 	.byte	0x03, 0x1b
        /*001e*/ 	.short	0x00a8


	//----- nvinfo : EIATTR_NUM_BARRIERS
	.align		4
        /*0020*/ 	.byte	0x02, 0x4c
        /*0022*/ 	.byte	0x01
	.zero		1


	//----- nvinfo : EIATTR_EXTERNS
	.align		4
        /*0024*/ 	.byte	0x04, 0x0f
        /*0026*/ 	.short	(.L_25 - .L_24)


	//   ....[0]....
	.align		4
.L_24:
        /*0028*/ 	.word	index@(__assertfail)


	//----- nvinfo : EIATTR_MERCURY_ISA_VERSION
	.align		4
.L_25:
        /*002c*/ 	.byte	0x03, 0x5f
        /*002e*/ 	.short	0x0101


	//----- nvinfo : EIATTR_INT_WARP_WIDE_INSTR_OFFSETS
	.align		4
        /*0030*/ 	.byte	0x04, 0x31
        /*0032*/ 	.short	(.L_27 - .L_26)


	//   ....[0]....
.L_26:
        /*0034*/ 	.word	0x000003e0


	//   ....[1]....
        /*0038*/ 	.word	0x00000400


	//   ....[2]....
        /*003c*/ 	.word	0x000005d0


	//   ....[3]....
        /*0040*/ 	.word	0x000024b0


	//----- nvinfo : EIATTR_COOP_GROUP_MASK_REGIDS
	.align		4
.L_27:
        /*0044*/ 	.byte	0x04, 0x29
        /*0046*/ 	.short	(.L_29 - .L_28)


	//   ....[0]....
.L_28:
        /*0048*/ 	.word	0xffffffff


	//   ....[1]....
        /*004c*/ 	.word	0xffffffff


	//   ....[2]....
        /*0050*/ 	.word	0xffffffff


	//   ....[3]....
        /*0054*/ 	.word	0xffffffff


	//   ....[4]....
        /*0058*/ 	.word	0xffffffff


	//   ....[5]....
        /*005c*/ 	.word	0xffffffff


	//----- nvinfo : EIATTR_COOP_GROUP_INSTR_OFFSETS
	.align		4
.L_29:
        /*0060*/ 	.byte	0x04, 0x28
        /*0062*/ 	.short	(.L_31 - .L_30)


	//   ....[0]....
.L_30:
        /*0064*/ 	.word	0x00000060


	//   ....[1]....
        /*0068*/ 	.word	0x00000070


	//   ....[2]....
        /*006c*/ 	.word	0x00000130


	//   ....[3]....
        /*0070*/ 	.word	0x00000290


	//   ....[4]....
        /*0074*/ 	.word	0x00000740


	//   ....[5]....
        /*0078*/ 	.word	0x00001190


	//----- nvinfo : EIATTR_REG_RECONFIG
	.align		4
.L_31:
        /*007c*/ 	.byte	0x01, 0x54
	.zero		2


	//----- nvinfo : EIATTR_SYSCALL_OFFSETS
	.align		4
        /*0080*/ 	.byte	0x04, 0x46
        /*0082*/ 	.short	(.L_33 - .L_32)


	//   ....[0]....
.L_32:
        /*0084*/ 	.word	0x00001350


	//----- nvinfo : EIATTR_MBARRIER_INSTR_OFFSETS
	.align		4
.L_33:
        /*0088*/ 	.byte	0x04, 0x39
        /*008a*/ 	.short	(.L_35 - .L_34)


	//   ....[0]....
.L_34:
        /*008c*/ 	.word	0x00000230
        /*0090*/ 	.word	0x000000ff
        /*0094*/ 	.word	0x00000000
        /*0098*/ 	.short	0x0100
        /*009a*/ 	.byte	0x08
	.zero		1


	//   ....[1]....
        /*009c*/ 	.word	0x00000240
        /*00a0*/ 	.word	0x000000ff
        /*00a4*/ 	.word	0x00000010
        /*00a8*/ 	.short	0x0100
        /*00aa*/ 	.byte	0x08
	.zero		1


	//   ....[2]....
        /*00ac*/ 	.word	0x00000250
        /*00b0*/ 	.word	0x000000ff
        /*00b4*/ 	.word	0x00000008
        /*00b8*/ 	.short	0x0100
        /*00ba*/ 	.byte	0x08
	.zero		1


	//   ....[3]....
        /*00bc*/ 	.word	0x00000260
        /*00c0*/ 	.word	0x000000ff
        /*00c4*/ 	.word	0x00000018
        /*00c8*/ 	.short	0x0100
        /*00ca*/ 	.byte	0x08
	.zero		1


	//   ....[4]....
        /*00cc*/ 	.word	0x00000650
        /*00d0*/ 	.word	0x000000ff
        /*00d4*/ 	.word	0x00000030
        /*00d8*/ 	.short	0x0100
        /*00da*/ 	.byte	0x06
	.zero		1


	//   ....[5]....
        /*00dc*/ 	.word	0x000006e0
        /*00e0*/ 	.word	0x000000ff
        /*00e4*/ 	.word	0x00000038
        /*00e8*/ 	.short	0x0100
        /*00ea*/ 	.byte	0x06
	.zero		1


	//   ....[6]....
        /*00ec*/ 	.word	0x00001410
        /*00f0*/ 	.word	0x00000003
        /*00f4*/ 	.word	0x00000000
        /*00f8*/ 	.short	0x010a
        /*00fa*/ 	.byte	0x3f
	.zero		1


	//   ....[7]....
        /*00fc*/ 	.word	0x00001450
        /*0100*/ 	.word	0x00000003
        /*0104*/ 	.word	0x00000000
        /*0108*/ 	.short	0x010a
        /*010a*/ 	.byte	0x3f
	.zero		1


	//   ....[8]....
        /*010c*/ 	.word	0x00001c70
        /*0110*/ 	.word	0x00000005
        /*0114*/ 	.word	0x00000000
        /*0118*/ 	.short	0x010a
        /*011a*/ 	.byte	0x3f
	.zero		1


	//   ....[9]....
        /*011c*/ 	.word	0x00001cb0
        /*0120*/ 	.word	0x00000005
        /*0124*/ 	.word	0x00000000
        /*0128*/ 	.short	0x010a
        /*012a*/ 	.byte	0x3f
	.zero		1


	//   ....[10]....
        /*012c*/ 	.word	0x00002350
        /*0130*/ 	.word	0x00000005
        /*0134*/ 	.word	0x00000000
        /*0138*/ 	.short	0x0101
        /*013a*/ 	.byte	0x3f
	.zero		1


	//   ....[11]....
        /*013c*/ 	.word	0x00002530
        /*0140*/ 	.word	0x00000003
        /*0144*/ 	.word	0x00000000
        /*0148*/ 	.short	0x0101
        /*014a*/ 	.byte	0x3f
	.zero		1


	//   ....[12]....
        /*014c*/ 	.word	0x0000bd80
        /*0150*/ 	.word	0x00000016
        /*0154*/ 	.word	0x00000010
        /*0158*/ 	.short	0x010a
        /*015a*/ 	.byte	0x3f
	.zero		1


	//   ....[13]....
        /*015c*/ 	.word	0x0000c210
        /*0160*/ 	.word	0x00000005
        /*0164*/ 	.word	0x00000038
        /*0168*/ 	.short	0x0101
        /*016a*/ 	.byte	0x3f
	.zero		1


	//   ....[14]....
        /*016c*/ 	.word	0x0000c920
        /*0170*/ 	.word	0x00000007
        /*0174*/ 	.word	0x00000000
        /*0178*/ 	.short	0x010a
        /*017a*/ 	.byte	0x3f
	.zero		1


	//   ....[15]....
        /*017c*/ 	.word	0x0000c9a0
        /*0180*/ 	.word	0x00000003
        /*0184*/ 	.word	0x00000000
        /*0188*/ 	.short	0x010a
        /*018a*/ 	.byte	0x3f
	.zero		1


	//   ....[16]....
        /*018c*/ 	.word	0x0000ca00
        /*0190*/ 	.word	0x00000003
        /*0194*/ 	.word	0x00000000
        /*0198*/ 	.short	0x010a
        /*019a*/ 	.byte	0x3f
	.zero		1


	//   ....[17]....
        /*019c*/ 	.word	0x0000ca50
        /*01a0*/ 	.word	0x00000005
        /*01a4*/ 	.word	0x00000000
        /*01a8*/ 	.short	0x010a
        /*01aa*/ 	.byte	0x3f
	.zero		1


	//   ....[18]....
        /*01ac*/ 	.word	0x0000cb20
        /*01b0*/ 	.word	0x00000016
        /*01b4*/ 	.word	0x00000010
        /*01b8*/ 	.short	0x010a
        /*01ba*/ 	.byte	0x3f
	.zero		1


	//   ....[19]....
        /*01bc*/ 	.word	0x0000cbf0
        /*01c0*/ 	.word	0x00000007
        /*01c4*/ 	.word	0x00000000
        /*01c8*/ 	.short	0x010a
        /*01ca*/ 	.byte	0x3f
	.zero		1


	//----- nvinfo : EIATTR_NUM_MBARRIERS
	.align		4
.L_35:
        /*01cc*/ 	.byte	0x03, 0x38
        /*01ce*/ 	.short	0x0006


	//----- nvinfo : EIATTR_EXIT_INSTR_OFFSETS
	.align		4
        /*01d0*/ 	.byte	0x04, 0x1c
        /*01d2*/ 	.short	(.L_37 - .L_36)


	//   ....[0]....
.L_36:
        /*01d4*/ 	.word	0x000008a0


	//   ....[1]....
        /*01d8*/ 	.word	0x000010c0


	//   ....[2]....
        /*01dc*/ 	.word	0x0000b4a0


	//   ....[3]....
        /*01e0*/ 	.word	0x0000ba00


	//   ....[4]....
        /*01e4*/ 	.word	0x0000c9f0


	//----- nvinfo : EIATTR_MAX_THREADS
	.align		4
.L_37:
        /*01e8*/ 	.byte	0x04, 0x05
        /*01ea*/ 	.short	(.L_39 - .L_38)
.L_38:
        /*01ec*/ 	.word	0x00000180
        /*01f0*/ 	.word	0x00000001
        /*01f4*/ 	.word	0x00000001


	//----- nvinfo : EIATTR_CRS_STACK_SIZE
	.align		4
.L_39:
        /*01f8*/ 	.byte	0x04, 0x1e
        /*01fa*/ 	.short	(.L_41 - .L_40)
.L_40:
        /*01fc*/ 	.word	0x00000000


	//----- nvinfo : EIATTR_CBANK_PARAM_SIZE
	.align		4
.L_41:
        /*0200*/ 	.byte	0x03, 0x19
        /*0202*/ 	.short	0x0470


	//----- nvinfo : EIATTR_PARAM_CBANK
	.align		4
        /*0204*/ 	.byte	0x04, 0x0a
        /*0206*/ 	.short	(.L_43 - .L_42)
	.align		4
.L_42:
        /*0208*/ 	.word	index@(.nv.constant0._ZN7cutlass13device_kernelINS_4gemm6kernel13GemmUniversalIN4cute5tupleIJiiiiEEENS1_10collective13CollectiveMmaINS1_34MainloopSm90TmaGmmaWarpSpecializedILi2ENS5_IJNS4_1CILi1EEENSA_ILi4EEESB_EEENS1_35KernelTmaWarpSpecializedCooperativeEEENS5_IJNSA_ILi256EEENSA_ILi128EEESH_EEENS_6half_tENS5_IJlSB_lEEESJ_SK_NS4_8TiledMMAINS4_8MMA_AtomIJNS4_4SM904GMMA26MMA_64x128x16_F32F16F16_SSILNSO_5MajorE0ELSQ_0ELNSO_7ScaleInE1ELSR_1EEEEEENS4_6LayoutINS5_IJNSA_ILi2EEESB_SB_EEENS5_IJSB_NSA_ILi0EEESX_EEEEENS5_IJNS4_10UnderscoreES10_S10_EEEEENS4_23SM90_TMA_LOAD_MULTICASTENS4_14ComposedLayoutINS4_7SwizzleILi3ELi4ELi3EEENS4_18smem_ptr_flag_bitsILi16EEENSU_INS5_IJNSA_ILi8EEENSA_ILi64EEEEEENS5_IJS1A_SB_EEEEEEEvNS4_8identityENS4_13SM90_TMA_LOADES1E_vS1F_EENS_8epilogue10collective6detail29Sm90TmaWarpSpecializedAdapterINS1J_15DefaultEpilogueISJ_SK_SK_NS1I_6thread17LinearCombinationISJ_Li1EffLNS1N_9ScaleType4KindE0ELNS_15FloatRoundStyleE2ESJ_EENS1_15EpilogueDefaultEEEEEvvEEEEvNT_6ParamsE)
        /*020c*/ 	.short	0x0210
        /*020e*/ 	.short	0x0470


	//----- nvinfo : EIATTR_SW_WAR
	.align		4
.L_43:
        /*0210*/ 	.byte	0x04, 0x36
        /*0212*/ 	.short	(.L_45 - .L_44)
.L_44:
        /*0214*/ 	.word	0x00000008
.L_45:


//--------------------- .nv.callgraph             --------------------------
	.section	.nv.callgraph,"",@"SHT_CUDA_CALLGRAPH"
	.align	4
	.sectionentsize	8
	.align		4
        /*0000*/ 	.word	0x00000000
	.align		4
        /*0004*/ 	.word	0xffffffff
	.align		4
        /*0008*/ 	.word	index@(_ZN7cutlass13device_kernelINS_4gemm6kernel13GemmUniversalIN4cute5tupleIJiiiiEEENS1_10collective13CollectiveMmaINS1_34MainloopSm90TmaGmmaWarpSpecializedILi2ENS5_IJNS4_1CILi1EEENSA_ILi4EEESB_EEENS1_35KernelTmaWarpSpecializedCooperativeEEENS5_IJNSA_ILi256EEENSA_ILi128EEESH_EEENS_6half_tENS5_IJlSB_lEEESJ_SK_NS4_8TiledMMAINS4_8MMA_AtomIJNS4_4SM904GMMA26MMA_64x128x16_F32F16F16_SSILNSO_5MajorE0ELSQ_0ELNSO_7ScaleInE1ELSR_1EEEEEENS4_6LayoutINS5_IJNSA_ILi2EEESB_SB_EEENS5_IJSB_NSA_ILi0EEESX_EEEEENS5_IJNS4_10UnderscoreES10_S10_EEEEENS4_23SM90_TMA_LOAD_MULTICASTENS4_14ComposedLayoutINS4_7SwizzleILi3ELi4ELi3EEENS4_18smem_ptr_flag_bitsILi16EEENSU_INS5_IJNSA_ILi8EEENSA_ILi64EEEEEENS5_IJS1A_SB_EEEEEEEvNS4_8identityENS4_13SM90_TMA_LOADES1E_vS1F_EENS_8epilogue10collective6detail29Sm90TmaWarpSpecializedAdapterINS1J_15DefaultEpilogueISJ_SK_SK_NS1I_6thread17LinearCombinationISJ_Li1EffLNS1N_9ScaleType4KindE0ELNS_15FloatRoundStyleE2ESJ_EENS1_15EpilogueDefaultEEEEEvvEEEEvNT_6ParamsE)
	.align		4
        /*000c*/ 	.word	index@(__assertfail)
	.align		4
        /*0010*/ 	.word	0x00000000
	.align		4
        /*0014*/ 	.word	0xfffffffe
	.align		4
        /*0018*/ 	.word	0x00000000
	.align		4
        /*001c*/ 	.word	0xfffffffd
	.align		4
        /*0020*/ 	.word	0x00000000
	.align		4
        /*0024*/ 	.word	0xfffffffc


//--------------------- .nv.constant4             --------------------------
	.section	.nv.constant4,"a",@progbits
	.align	8
	.align		8
.nv.constant4:
        /*0000*/ 	.dword	__assertfail
	.align		8
        /*0008*/ 	.dword	__unnamed_1
	.align		8
        /*0010*/ 	.dword	_ZN40_INTERNAL_d8dcbd4d_4_k_cu_8361ce2e_219114cuda3std3__45__cpo5beginE
	.align		8
        /*0018*/ 	.dword	_ZN40_INTERNAL_d8dcbd4d_4_k_cu_8361ce2e_219114cuda3std3__45__cpo3endE
	.align		8
        /*0020*/ 	.dword	_ZN40_INTERNAL_d8dcbd4d_4_k_cu_8361ce2e_219114cuda3std3__45__cpo6cbeginE
	.align		8
        /*0028*/ 	.dword	_ZN40_INTERNAL_d8dcbd4d_4_k_cu_8361ce2e_219114cuda3std3__45__cpo4cendE
	.align		8
        /*0030*/ 	.dword	_ZN40_INTERNAL_d8dcbd4d_4_k_cu_8361ce2e_219114cuda3std3__442_GLOBAL__N__d8dcbd4d_4_k_cu_8361ce2e_219116ignoreE
	.align		8
        /*0038*/ 	.dword	_ZN40_INTERNAL_d8dcbd4d_4_k_cu_8361ce2e_219114cuda3std3__419piecewise_constructE
	.align		8
        /*0040*/ 	.dword	_ZN40_INTERNAL_d8dcbd4d_4_k_cu_8361ce2e_219114cuda3std3__48in_placeE
	.align		8
        /*0048*/ 	.dword	_ZN40_INTERNAL_d8dcbd4d_4_k_cu_8361ce2e_219114cuda3std6ranges3__45__cpo4swapE
	.align		8
        /*0050*/ 	.dword	_ZN40_INTERNAL_d8dcbd4d_4_k_cu_8361ce2e_219114cuda3std6ranges3__45__cpo9iter_moveE
	.align		8
        /*0058*/ 	.dword	_ZN40_INTERNAL_d8dcbd4d_4_k_cu_8361ce2e_219114cute7productE
	.align		8
        /*0060*/ 	.dword	_ZN40_INTERNAL_d8dcbd4d_4_k_cu_8361ce2e_219114cute1_E
	.align		8
        /*0068*/ 	.dword	$str$22
	.align		8
        /*0070*/ 	.dword	$str$23


//--------------------- .text._ZN7cutlass13device_kernelINS_4gemm6kernel13GemmUniversalIN4cute5tupleIJiiiiEEENS1_10collective13CollectiveMmaINS1_34MainloopSm90TmaGmmaWarpSpecializedILi2ENS5_IJNS4_1CILi1EEENSA_ILi4EEESB_EEENS1_35KernelTmaWarpSpecializedCooperativeEEENS5_IJNSA_ILi256EEENSA_ILi128EEESH_EEENS_6half_tENS5_IJlSB_lEEESJ_SK_NS4_8TiledMMAINS4_8MMA_AtomIJNS4_4SM904GMMA26MMA_64x128x16_F32F16F16_SSILNSO_5MajorE0ELSQ_0ELNSO_7ScaleInE1ELSR_1EEEEEENS4_6LayoutINS5_IJNSA_ILi2EEESB_SB_EEENS5_IJSB_NSA_ILi0EEESX_EEEEENS5_IJNS4_10UnderscoreES10_S10_EEEEENS4_23SM90_TMA_LOAD_MULTICASTENS4_14ComposedLayoutINS4_7SwizzleILi3ELi4ELi3EEENS4_18smem_ptr_flag_bitsILi16EEENSU_INS5_IJNSA_ILi8EEENSA_ILi64EEEEEENS5_IJS1A_SB_EEEEEEEvNS4_8identityENS4_13SM90_TMA_LOADES1E_vS1F_EENS_8epilogue10collective6detail29Sm90TmaWarpSpecializedAdapterINS1J_15DefaultEpilogueISJ_SK_SK_NS1I_6thread17LinearCombinationISJ_Li1EffLNS1N_9ScaleType4KindE0ELNS_15FloatRoundStyleE2ESJ_EENS1_15EpilogueDefaultEEEEEvvEEEEvNT_6ParamsE --------------------------
	.section	.text._ZN7cutlass13device_kernelINS_4gemm6kernel13GemmUniversalIN4cute5tupleIJiiiiEEENS1_10collective13CollectiveMmaINS1_34MainloopSm90TmaGmmaWarpSpecializedILi2ENS5_IJNS4_1CILi1EEENSA_ILi4EEESB_EEENS1_35KernelTmaWarpSpecializedCooperativeEEENS5_IJNSA_ILi256EEENSA_ILi128EEESH_EEENS_6half_tENS5_IJlSB_lEEESJ_SK_NS4_8TiledMMAINS4_8MMA_AtomIJNS4_4SM904GMMA26MMA_64x128x16_F32F16F16_SSILNSO_5MajorE0ELSQ_0ELNSO_7ScaleInE1ELSR_1EEEEEENS4_6LayoutINS5_IJNSA_ILi2EEESB_SB_EEENS5_IJSB_NSA_ILi0EEESX_EEEEENS5_IJNS4_10UnderscoreES10_S10_EEEEENS4_23SM90_TMA_LOAD_MULTICASTENS4_14ComposedLayoutINS4_7SwizzleILi3ELi4ELi3EEENS4_18smem_ptr_flag_bitsILi16EEENSU_INS5_IJNSA_ILi8EEENSA_ILi64EEEEEENS5_IJS1A_SB_EEEEEEEvNS4_8identityENS4_13SM90_TMA_LOADES1E_vS1F_EENS_8epilogue10collective6detail29Sm90TmaWarpSpecializedAdapterINS1J_15DefaultEpilogueISJ_SK_SK_NS1I_6thread17LinearCombinationISJ_Li1EffLNS1N_9ScaleType4KindE0ELNS_15FloatRoundStyleE2ESJ_EENS1_15EpilogueDefaultEEEEEvvEEEEvNT_6ParamsE,"ax",@progbits
	.align	128
.text._ZN7cutlass13device_kernelINS_4gemm6kernel13GemmUniversalIN4cute5tupleIJiiiiEEENS1_10collective13CollectiveMmaINS1_34MainloopSm90TmaGmmaWarpSpecializedILi2ENS5_IJNS4_1CILi1EEENSA_ILi4EEESB_EEENS1_35KernelTmaWarpSpecializedCooperativeEEENS5_IJNSA_ILi256EEENSA_ILi128EEESH_EEENS_6half_tENS5_IJlSB_lEEESJ_SK_NS4_8TiledMMAINS4_8MMA_AtomIJNS4_4SM904GMMA26MMA_64x128x16_F32F16F16_SSILNSO_5MajorE0ELSQ_0ELNSO_7ScaleInE1ELSR_1EEEEEENS4_6LayoutINS5_IJNSA_ILi2EEESB_SB_EEENS5_IJSB_NSA_ILi0EEESX_EEEEENS5_IJNS4_10UnderscoreES10_S10_EEEEENS4_23SM90_TMA_LOAD_MULTICASTENS4_14ComposedLayoutINS4_7SwizzleILi3ELi4ELi3EEENS4_18smem_ptr_flag_bitsILi16EEENSU_INS5_IJNSA_ILi8EEENSA_ILi64EEEEEENS5_IJS1A_SB_EEEEEEEvNS4_8identityENS4_13SM90_TMA_LOADES1E_vS1F_EENS_8epilogue10collective6detail29Sm90TmaWarpSpecializedAdapterINS1J_15DefaultEpilogueISJ_SK_SK_NS1I_6thread17LinearCombinationISJ_Li1EffLNS1N_9ScaleType4KindE0ELNS_15FloatRoundStyleE2ESJ_EENS1_15EpilogueDefaultEEEEEvvEEEEvNT_6ParamsE:
        .type           _ZN7cutlass13device_kernelINS_4gemm6kernel13GemmUniversalIN4cute5tupleIJiiiiEEENS1_10collective13CollectiveMmaINS1_34MainloopSm90TmaGmmaWarpSpecializedILi2ENS5_IJNS4_1CILi1EEENSA_ILi4EEESB_EEENS1_35KernelTmaWarpSpecializedCooperativeEEENS5_IJNSA_ILi256EEENSA_ILi128EEESH_EEENS_6half_tENS5_IJlSB_lEEESJ_SK_NS4_8TiledMMAINS4_8MMA_AtomIJNS4_4SM904GMMA26MMA_64x128x16_F32F16F16_SSILNSO_5MajorE0ELSQ_0ELNSO_7ScaleInE1ELSR_1EEEEEENS4_6LayoutINS5_IJNSA_ILi2EEESB_SB_EEENS5_IJSB_NSA_ILi0EEESX_EEEEENS5_IJNS4_10UnderscoreES10_S10_EEEEENS4_23SM90_TMA_LOAD_MULTICASTENS4_14ComposedLayoutINS4_7SwizzleILi3ELi4ELi3EEENS4_18smem_ptr_flag_bitsILi16EEENSU_INS5_IJNSA_ILi8EEENSA_ILi64EEEEEENS5_IJS1A_SB_EEEEEEEvNS4_8identityENS4_13SM90_TMA_LOADES1E_vS1F_EENS_8epilogue10collective6detail29Sm90TmaWarpSpecializedAdapterINS1J_15DefaultEpilogueISJ_SK_SK_NS1I_6thread17LinearCombinationISJ_Li1EffLNS1N_9ScaleType4KindE0ELNS_15FloatRoundStyleE2ESJ_EENS1_15EpilogueDefaultEEEEEvvEEEEvNT_6ParamsE,@function
        .size           _ZN7cutlass13device_kernelINS_4gemm6kernel13GemmUniversalIN4cute5tupleIJiiiiEEENS1_10collective13CollectiveMmaINS1_34MainloopSm90TmaGmmaWarpSpecializedILi2ENS5_IJNS4_1CILi1EEENSA_ILi4EEESB_EEENS1_35KernelTmaWarpSpecializedCooperativeEEENS5_IJNSA_ILi256EEENSA_ILi128EEESH_EEENS_6half_tENS5_IJlSB_lEEESJ_SK_NS4_8TiledMMAINS4_8MMA_AtomIJNS4_4SM904GMMA26MMA_64x128x16_F32F16F16_SSILNSO_5MajorE0ELSQ_0ELNSO_7ScaleInE1ELSR_1EEEEEENS4_6LayoutINS5_IJNSA_ILi2EEESB_SB_EEENS5_IJSB_NSA_ILi0EEESX_EEEEENS5_IJNS4_10UnderscoreES10_S10_EEEEENS4_23SM90_TMA_LOAD_MULTICASTENS4_14ComposedLayoutINS4_7SwizzleILi3ELi4ELi3EEENS4_18smem_ptr_flag_bitsILi16EEENSU_INS5_IJNSA_ILi8EEENSA_ILi64EEEEEENS5_IJS1A_SB_EEEEEEEvNS4_8identityENS4_13SM90_TMA_LOADES1E_vS1F_EENS_8epilogue10collective6detail29Sm90TmaWarpSpecializedAdapterINS1J_15DefaultEpilogueISJ_SK_SK_NS1I_6thread17LinearCombinationISJ_Li1EffLNS1N_9ScaleType4KindE0ELNS_15FloatRoundStyleE2ESJ_EENS1_15EpilogueDefaultEEEEEvvEEEEvNT_6ParamsE,(.L_x_319 - _ZN7cutlass13device_kernelINS_4gemm6kernel13GemmUniversalIN4cute5tupleIJiiiiEEENS1_10collective13CollectiveMmaINS1_34MainloopSm90TmaGmmaWarpSpecializedILi2ENS5_IJNS4_1CILi1EEENSA_ILi4EEESB_EEENS1_35KernelTmaWarpSpecializedCooperativeEEENS5_IJNSA_ILi256EEENSA_ILi128EEESH_EEENS_6half_tENS5_IJlSB_lEEESJ_SK_NS4_8TiledMMAINS4_8MMA_AtomIJNS4_4SM904GMMA26MMA_64x128x16_F32F16F16_SSILNSO_5MajorE0ELSQ_0ELNSO_7ScaleInE1ELSR_1EEEEEENS4_6LayoutINS5_IJNSA_ILi2EEESB_SB_EEENS5_IJSB_NSA_ILi0EEESX_EEEEENS5_IJNS4_10UnderscoreES10_S10_EEEEENS4_23SM90_TMA_LOAD_MULTICASTENS4_14ComposedLayoutINS4_7SwizzleILi3ELi4ELi3EEENS4_18smem_ptr_flag_bitsILi16EEENSU_INS5_IJNSA_ILi8EEENSA_ILi64EEEEEENS5_IJS1A_SB_EEEEEEEvNS4_8identityENS4_13SM90_TMA_LOADES1E_vS1F_EENS_8epilogue10collective6detail29Sm90TmaWarpSpecializedAdapterINS1J_15DefaultEpilogueISJ_SK_SK_NS1I_6thread17LinearCombinationISJ_Li1EffLNS1N_9ScaleType4KindE0ELNS_15FloatRoundStyleE2ESJ_EENS1_15EpilogueDefaultEEEEEvvEEEEvNT_6ParamsE)
        .other          _ZN7cutlass13device_kernelINS_4gemm6kernel13GemmUniversalIN4cute5tupleIJiiiiEEENS1_10collective13CollectiveMmaINS1_34MainloopSm90TmaGmmaWarpSpecializedILi2ENS5_IJNS4_1CILi1EEENSA_ILi4EEESB_EEENS1_35KernelTmaWarpSpecializedCooperativeEEENS5_IJNSA_ILi256EEENSA_ILi128EEESH_EEENS_6half_tENS5_IJlSB_lEEESJ_SK_NS4_8TiledMMAINS4_8MMA_AtomIJNS4_4SM904GMMA26MMA_64x128x16_F32F16F16_SSILNSO_5MajorE0ELSQ_0ELNSO_7ScaleInE1ELSR_1EEEEEENS4_6LayoutINS5_IJNSA_ILi2EEESB_SB_EEENS5_IJSB_NSA_ILi0EEESX_EEEEENS5_IJNS4_10UnderscoreES10_S10_EEEEENS4_23SM90_TMA_LOAD_MULTICASTENS4_14ComposedLayoutINS4_7SwizzleILi3ELi4ELi3EEENS4_18smem_ptr_flag_bitsILi16EEENSU_INS5_IJNSA_ILi8EEENSA_ILi64EEEEEENS5_IJS1A_SB_EEEEEEEvNS4_8identityENS4_13SM90_TMA_LOADES1E_vS1F_EENS_8epilogue10collective6detail29Sm90TmaWarpSpecializedAdapterINS1J_15DefaultEpilogueISJ_SK_SK_NS1I_6thread17LinearCombinationISJ_Li1EffLNS1N_9ScaleType4KindE0ELNS_15FloatRoundStyleE2ESJ_EENS1_15EpilogueDefaultEEEEEvvEEEEvNT_6ParamsE,@"STO_CUDA_ENTRY STV_DEFAULT"
_ZN7cutlass13device_kernelINS_4gemm6kernel13GemmUniversalIN4cute5tupleIJiiiiEEENS1_10collective13CollectiveMmaINS1_34MainloopSm90TmaGmmaWarpSpecializedILi2ENS5_IJNS4_1CILi1EEENSA_ILi4EEESB_EEENS1_35KernelTmaWarpSpecializedCooperativeEEENS5_IJNSA_ILi256EEENSA_ILi128EEESH_EEENS_6half_tENS5_IJlSB_lEEESJ_SK_NS4_8TiledMMAINS4_8MMA_AtomIJNS4_4SM904GMMA26MMA_64x128x16_F32F16F16_SSILNSO_5MajorE0ELSQ_0ELNSO_7ScaleInE1ELSR_1EEEEEENS4_6LayoutINS5_IJNSA_ILi2EEESB_SB_EEENS5_IJSB_NSA_ILi0EEESX_EEEEENS5_IJNS4_10UnderscoreES10_S10_EEEEENS4_23SM90_TMA_LOAD_MULTICASTENS4_14ComposedLayoutINS4_7SwizzleILi3ELi4ELi3EEENS4_18smem_ptr_flag_bitsILi16EEENSU_INS5_IJNSA_ILi8EEENSA_ILi64EEEEEENS5_IJS1A_SB_EEEEEEEvNS4_8identityENS4_13SM90_TMA_LOADES1E_vS1F_EENS_8epilogue10collective6detail29Sm90TmaWarpSpecializedAdapterINS1J_15DefaultEpilogueISJ_SK_SK_NS1I_6thread17LinearCombinationISJ_Li1EffLNS1N_9ScaleType4KindE0ELNS_15FloatRoundStyleE2ESJ_EENS1_15EpilogueDefaultEEEEEvvEEEEvNT_6ParamsE:
[----:B------:R-:W0:Y:S01]  /*0000*/  LDC R1, c[0x0][0x28] ;  /* 0x00000a00ff017b82 */ /* 0x000e220000000800 */
[----:B------:R-:W1:Y:S01]  /*0010*/  S2R R18, SR_TID.X ;  /* 0x0000000000127919 */ /* 0x000e620000002100 */
[----:B------:R-:W-:Y:S01]  /*0020*/  ELECT P0, URZ, PT ;  /* 0x00000000003f782f */ /* 0x000fe20003800000 */
[----:B------:R-:W-:Y:S01]  /*0030*/  BSSY B0, `(.L_x_0) ;  /* 0x000000f000007945 */ /* 0x000fe20003800000 */
[--C-:B-1----:R-:W-:Y:S02]  /*0040*/  SHF.R.U32.HI R0, RZ, 0x5, R18.reuse ;  /* 0x00000005ff007819 */ /* 0x102fe40000011612 */
[----:B------:R-:W-:-:S03]  /*0050*/  SHF.R.U32.HI R3, RZ, 0x7, R18 ;  /* 0x00000007ff037819 */ /* 0x000fc60000011612 */
[----:B------:R-:W1:Y:S04]  /*0060*/  SHFL.IDX PT, R2, R0, RZ, 0x1f ;  /* 0x00001fff00027589 */ /* 0x000e6800000e0000 */
[----:B------:R2:W3:Y:S01]  /*0070*/  SHFL.IDX PT, R5, R3, RZ, 0x1f ;  /* 0x00001fff03057589 */ /* 0x0004e200000e0000 */
[----:B-1----:R-:W-:-:S13]  /*0080*/  ISETP.NE.OR P0, PT, R2, RZ, !P0 ;  /* 0x000000ff0200720c */ /* 0x002fda0004705670 */
[----:B0-23--:R-:W-:Y:S05]  /*0090*/  @P0 BRA `(.L_x_1) ;  /* 0x0000000000200947 */ /* 0x00dfea0003800000 */
[----:B------:R-:W-:Y:S02]  /*00a0*/  ULDC.64 UR4, c[0x0][0x198] ;  /* 0x0000660000047ab9 */ /* 0x000fe40000000a00 */
[----:B------:R-:W-:Y:S02]  /*00b0*/  UIADD3 UR6, UP0, UR4, 0xf0, URZ ;  /* 0x000000f004067890 */ /* 0x000fe4000ff1e03f */
[----:B------:R-:W-:Y:S02]  /*00c0*/  UIADD3 UR4, UP1, UR4, 0x1f0, URZ ;  /* 0x000001f004047890 */ /* 0x000fe4000ff3e03f */
[----:B------:R-:W-:Y:S02]  /*00d0*/  UIADD3.X UR7, URZ, UR5, URZ, UP0, !UPT ;  /* 0x000000053f077290 */ /* 0x000fe400087fe43f */
[----:B------:R-:W-:-:S07]  /*00e0*/  UIADD3.X UR5, URZ, UR5, URZ, UP1, !UPT ;  /* 0x000000053f057290 */ /* 0x000fce0008ffe43f */
[----:B------:R0:W-:Y:S02]  /*00f0*/  UTMACCTL.PF [UR6] ;  /* 0x00000000060079b9 */ /* 0x0001e40008040000 */
[----:B------:R0:W-:Y:S02]  /*0100*/  UTMACCTL.PF [UR4] ;  /* 0x00000000040079b9 */ /* 0x0001e40008040000 */
[----:B0-----:R-:W-:Y:S01]  /*0110*/  NOP ;  /* 0x0000000000007918 */ /* 0x001fe20000000000 */
.L_x_1:
[----:B------:R-:W-:Y:S05]  /*0120*/  BSYNC B0 ;  /* 0x0000000000007941 */ /* 0x000fea0003800000 */
.L_x_0:
[----:B------:R-:W0:Y:S02]  /*0130*/  SHFL.IDX PT, R3, R0, RZ, 0x1f ;  /* 0x00001fff00037589 */ /* 0x000e2400000e0000 */
[----:B0-----:R-:W-:-:S13]  /*0140*/  ISETP.NE.AND P0, PT, R3, RZ, PT ;  /* 0x000000ff0300720c */ /* 0x001fda0003f05270 */
[----:B------:R-:W-:Y:S05]  /*0150*/  @P0 BRA `(.L_x_2) ;  /* 0x0000000000480947 */ /* 0x000fea0003800000 */
[----:B------:R-:W0:Y:S01]  /*0160*/  S2UR UR8, SR_CgaCtaId ;  /* 0x00000000000879c3 */ /* 0x000e220000008800 */
[----:B------:R-:W-:Y:S01]  /*0170*/  UMOV UR4, 0x400 ;  /* 0x0000040000047882 */ /* 0x000fe20000000000 */
[----:B------:R-:W-:Y:S01]  /*0180*/  UMOV UR5, 0x1 ;  /* 0x0000000100057882 */ /* 0x000fe20000000000 */
[----:B------:R-:W-:Y:S01]  /*0190*/  UMOV UR6, 0x8 ;  /* 0x0000000800067882 */ /* 0x000fe20000000000 */
[----:B------:R-:W-:Y:S01]  /*01a0*/  ELECT P0, URZ, PT ;  /* 0x00000000003f782f */ /* 0x000fe20003800000 */
[----:B------:R-:W-:-:S04]  /*01b0*/  UIADD3 UR6, -UR6, 0x100000, URZ ;  /* 0x0010000006067890 */ /* 0x000fc8000fffe13f */
[----:B------:R-:W-:Y:S02]  /*01c0*/  USHF.L.U32 UR7, UR6, 0xb, URZ ;  /* 0x0000000b06077899 */ /* 0x000fe4000800063f */
[----:B------:R-:W-:Y:S02]  /*01d0*/  USHF.L.U32 UR6, UR6, 0x1, URZ ;  /* 0x0000000106067899 */ /* 0x000fe4000800063f */
[----:B0-----:R-:W-:Y:S02]  /*01e0*/  ULEA UR8, UR8, UR4, 0x18 ;  /* 0x0000000408087291 */ /* 0x001fe4000f8ec03f */
[----:B------:R-:W-:-:S04]  /*01f0*/  UIADD3 UR4, -UR5, 0x100000, URZ ;  /* 0x0010000005047890 */ /* 0x000fc8000fffe13f */
[----:B------:R-:W-:Y:S02]  /*0200*/  USHF.L.U32 UR5, UR4, 0xb, URZ ;  /* 0x0000000b04057899 */ /* 0x000fe4000800063f */
[----:B------:R-:W-:Y:S01]  /*0210*/  USHF.L.U32 UR4, UR4, 0x1, URZ ;  /* 0x0000000104047899 */ /* 0x000fe2000800063f */
[----:B------:R-:W0:Y:S11]  /*0220*/  FENCE.VIEW.ASYNC.S ;  /* 0x00000000000073c6 */ /* 0x000e360000000000 */
[----:B0-----:R0:W1:Y:S01]  /*0230*/  SYNCS.EXCH.64 URZ, [UR8], UR4 ;  /* 0x00000004083f75b2 */ /* 0x0010620008000100 */
[----:B------:R0:W2:Y:S01]  /*0240*/  SYNCS.EXCH.64 URZ, [UR8+0x10], UR6 ;  /* 0x00001006083f75b2 */ /* 0x0000a20008000100 */
[----:B------:R0:W3:Y:S01]  /*0250*/  SYNCS.EXCH.64 URZ, [UR8+0x8], UR4 ;  /* 0x00000804083f75b2 */ /* 0x0000e20008000100 */
[----:B------:R0:W4:Y:S01]  /*0260*/  SYNCS.EXCH.64 URZ, [UR8+0x18], UR6 ;  /* 0x00001806083f75b2 */ /* 0x0001220008000100 */
[----:B------:R-:W-:Y:S01]  /*0270*/  NOP ;  /* 0x0000000000007918 */ /* 0x000fe20000000000 */
.L_x_2:
[----:B------:R-:W-:Y:S01]  /*0280*/  SHF.R.S32.HI R7, RZ, 0x1f, R18 ;  /* 0x0000001fff077819 */ /* 0x000fe20000011412 */
[----:B------:R-:W5:Y:S01]  /*0290*/  SHFL.IDX PT, R0, R0, RZ, 0x1f ;  /* 0x00001fff00007589 */ /* 0x000f6200000e0000 */
[----:B0-----:R-:W0:Y:S01]  /*02a0*/  S2UR UR8, SR_CTAID.X ;  /* 0x00000000000879c3 */ /* 0x001e220000002500 */
[----:B------:R-:W-:Y:S02]  /*02b0*/  ELECT P0, URZ, PT ;  /* 0x00000000003f782f */ /* 0x000fe40003800000 */
[----:B------:R-:W-:Y:S01]  /*02c0*/  LEA.HI R7, R7, R18, RZ, 0x7 ;  /* 0x0000001207077211 */ /* 0x000fe200078f38ff */
[----:B------:R-:W1:Y:S01]  /*02d0*/  S2R R4, SR_CTAID.Y ;  /* 0x0000000000047919 */ /* 0x000e620000002600 */
[----:B------:R-:W-:Y:S01]  /*02e0*/  ULDC UR4, c[0x0][0x154] ;  /* 0x0000550000047ab9 */ /* 0x000fe20000000800 */
[----:B------:R-:W-:Y:S01]  /*02f0*/  NOP ;  /* 0x0000000000007918 */ /* 0x000fe20000000000 */
[----:B------:R-:W-:Y:S01]  /*0300*/  LOP3.LUT R7, R7, 0xffffff80, RZ, 0xc0, !PT ;  /* 0xffffff8007077812 */ /* 0x000fe200078ec0ff */
[----:B------:R-:W-:Y:S01]  /*0310*/  NOP ;  /* 0x0000000000007918 */ /* 0x000fe20000000000 */
[----:B------:R-:W2:Y:S03]  /*0320*/  LDC R12, c[0x0][0x140] ;  /* 0x00005000ff0c7b82 */ /* 0x000ea60000000800 */
[----:B------:R-:W-:-:S05]  /*0330*/  IMAD.IADD R7, R18, 0x1, -R7 ;  /* 0x0000000112077824 */ /* 0x000fca00078e0a07 */
[----:B------:R-:W-:Y:S02]  /*0340*/  SHF.R.S32.HI R6, RZ, 0x1f, R7 ;  /* 0x0000001fff067819 */ /* 0x000fe40000011407 */
[----:B------:R-:W-:Y:S02]  /*0350*/  LOP3.LUT P2, RZ, R7, 0x7, RZ, 0xc0, !PT ;  /* 0x0000000707ff7812 */ /* 0x000fe4000784c0ff */
[----:B------:R-:W-:Y:S02]  /*0360*/  LEA.HI R6, R6, R7, RZ, 0x3 ;  /* 0x0000000706067211 */ /* 0x000fe400078f18ff */
[----:B-----5:R-:W-:Y:S02]  /*0370*/  ISETP.NE.OR P0, PT, R0, RZ, !P0 ;  /* 0x000000ff0000720c */ /* 0x020fe40004705670 */
[--C-:B------:R-:W-:Y:S02]  /*0380*/  SHF.R.S32.HI R0, RZ, 0x3, R6.reuse ;  /* 0x00000003ff007819 */ /* 0x100fe40000011406 */
[----:B------:R-:W-:-:S02]  /*0390*/  SHF.R.S32.HI R9, RZ, 0x1f, R6 ;  /* 0x0000001fff097819 */ /* 0x000fc40000011406 */
[----:B------:R-:W-:Y:S02]  /*03a0*/  SHF.R.S32.HI R6, RZ, 0x1f, R3 ;  /* 0x0000001fff067819 */ /* 0x000fe40000011403 */
[----:B------:R-:W-:Y:S02]  /*03b0*/  LEA.HI R9, R9, R0, RZ, 0x2 ;  /* 0x0000000009097211 */ /* 0x000fe400078f10ff */
[----:B------:R-:W-:Y:S02]  /*03c0*/  LEA.HI R6, R6, R3, RZ, 0x2 ;  /* 0x0000000306067211 */ /* 0x000fe400078f10ff */
[----:B-1----:R-:W-:Y:S01]  /*03d0*/  I2FP.F32.U32 R8, R4 ;  /* 0x0000000400087245 */ /* 0x002fe20000201000 */
[----:B------:R-:W-:Y:S01]  /*03e0*/  VOTEU.ALL UP0, P0 ;  /* 0x00000000003f7886 */ /* 0x000fe20000000000 */
[----:B------:R-:W-:Y:S01]  /*03f0*/  LOP3.LUT R6, R6, 0x3ffffffc, RZ, 0xc0, !PT ;  /* 0x3ffffffc06067812 */ /* 0x000fe200078ec0ff */
[----:B------:R-:W-:Y:S01]  /*0400*/  VOTEU.ALL UP1, P0 ;  /* 0x00000000003f7886 */ /* 0x000fe20000020000 */
[----:B------:R-:W-:Y:S01]  /*0410*/  LOP3.LUT R9, R9, 0xfffffffc, RZ, 0xc0, !PT ;  /* 0xfffffffc09097812 */ /* 0x000fe200078ec0ff */
[----:B------:R-:W-:Y:S01]  /*0420*/  FMUL R10, R8, UR4 ;  /* 0x00000004080a7c20 */ /* 0x000fe20008400000 */
[----:B------:R-:W1:Y:S01]  /*0430*/  @!UP0 S2UR UR7, SR_CgaCtaId ;  /* 0x00000000000789c3 */ /* 0x000e620000008800 */
[----:B------:R-:W-:Y:S01]  /*0440*/  IMAD.IADD R11, R3, 0x1, -R6 ;  /* 0x00000001030b7824 */ /* 0x000fe200078e0a06 */
[----:B0-----:R-:W-:Y:S01]  /*0450*/  I2FP.F32.U32 R6, UR8 ;  /* 0x0000000800067c45 */ /* 0x001fe20008201000 */
[----:B------:R-:W-:Y:S01]  /*0460*/  IMAD.IADD R0, R0, 0x1, -R9 ;  /* 0x0000000100007824 */ /* 0x000fe200078e0a09 */
[----:B------:R-:W-:Y:S01]  /*0470*/  ULDC UR4, c[0x0][0x150] ;  /* 0x0000540000047ab9 */ /* 0x000fe20000000800 */
[----:B------:R-:W0:Y:S01]  /*0480*/  F2I.U32.TRUNC.NTZ R10, R10 ;  /* 0x0000000a000a7305 */ /* 0x000e22000020f000 */
[----:B------:R-:W-:Y:S01]  /*0490*/  SHF.R.S32.HI R3, RZ, 0x1f, R2 ;  /* 0x0000001fff037819 */ /* 0x000fe20000011402 */
[----:B------:R-:W-:Y:S01]  /*04a0*/  FMUL R6, R6, UR4 ;  /* 0x0000000406067c20 */ /* 0x000fe20008400000 */
[----:B------:R-:W5:Y:S01]  /*04b0*/  LDC R9, c[0x0][0x148] ;  /* 0x00005200ff097b82 */ /* 0x000f620000000800 */
[----:B------:R-:W-:Y:S01]  /*04c0*/  IMAD R11, R11, 0x4, R0 ;  /* 0x000000040b0b7824 */ /* 0x000fe200078e0200 */
[----:B------:R-:W-:Y:S01]  /*04d0*/  LEA.HI R3, R3, R2, RZ, 0x2 ;  /* 0x0000000203037211 */ /* 0x000fe200078f10ff */
[----:B------:R-:W-:Y:S01]  /*04e0*/  UMOV UR4, 0x20 ;  /* 0x0000002000047882 */ /* 0x000fe20000000000 */
[----:B------:R-:W-:Y:S01]  /*04f0*/  @!UP0 UMOV UR6, 0x400 ;  /* 0x0000040000068882 */ /* 0x000fe20000000000 */
[----:B------:R-:W3:Y:S01]  /*0500*/  F2I.U32.TRUNC.NTZ R6, R6 ;  /* 0x0000000600067305 */ /* 0x000ee2000020f000 */
[----:B------:R-:W-:Y:S01]  /*0510*/  LOP3.LUT R3, R3, 0xfffffffc, RZ, 0xc0, !PT ;  /* 0xfffffffc03037812 */ /* 0x000fe200078ec0ff */
[----:B------:R-:W-:Y:S01]  /*0520*/  IMAD.SHL.U32 R22, R11, 0x4, RZ ;  /* 0x000000040b167824 */ /* 0x000fe200078e00ff */
[----:B------:R-:W4:Y:S01]  /*0530*/  LDC R8, c[0x0][0x144] ;  /* 0x00005100ff087b82 */ /* 0x000f220000000800 */
[----:B------:R-:W-:-:S04]  /*0540*/  @!UP0 UIADD3 UR4, -UR4, 0x100000, URZ ;  /* 0x0010000004048890 */ /* 0x000fc8000fffe13f */
[----:B------:R-:W-:Y:S02]  /*0550*/  @!UP0 USHF.L.U32 UR5, UR4, 0xb, URZ ;  /* 0x0000000b04058899 */ /* 0x000fe4000800063f */
[----:B------:R-:W-:Y:S01]  /*0560*/  @!UP0 USHF.L.U32 UR4, UR4, 0x1, URZ ;  /* 0x0000000104048899 */ /* 0x000fe2000800063f */
[----:B--2---:R-:W-:Y:S01]  /*0570*/  ISETP.EQ.U32.AND P3, PT, R12, 0x1, PT ;  /* 0x000000010c00780c */ /* 0x004fe20003f62070 */
[----:B------:R-:W-:Y:S01]  /*0580*/  IMAD.IADD R0, R2, 0x1, -R3 ;  /* 0x0000000102007824 */ /* 0x000fe200078e0a03 */
[----:B------:R-:W-:Y:S01]  /*0590*/  LOP3.LUT R22, R11, 0xc, R22, 0x78, !PT ;  /* 0x0000000c0b167812 */ /* 0x000fe200078e7816 */
[----:B0-----:R-:W-:Y:S01]  /*05a0*/  IMAD.MOV R14, RZ, RZ, -R10 ;  /* 0x000000ffff0e7224 */ /* 0x001fe200078e0a0a */
[----:B-1----:R-:W-:Y:S02]  /*05b0*/  @!UP0 ULEA UR6, UR7, UR6, 0x18 ;  /* 0x0000000607068291 */ /* 0x002fe4000f8ec03f */
[----:B------:R-:W-:Y:S01]  /*05c0*/  ISETP.NE.AND P1, PT, R0, 0x3, PT ;  /* 0x000000030000780c */ /* 0x000fe20003f25270 */
[----:B------:R-:W-:Y:S01]  /*05d0*/  VOTEU.ALL UP0, P0 ;  /* 0x00000000003f7886 */ /* 0x000fe20000000000 */
[----:B------:R-:W-:Y:S01]  /*05e0*/  ISETP.LT.U32.AND P0, PT, R22, 0x4, !P2 ;  /* 0x000000041600780c */ /* 0x000fe20005701070 */
[----:B---3--:R-:W-:Y:S01]  /*05f0*/  IMAD.MOV R3, RZ, RZ, -R6 ;  /* 0x000000ffff037224 */ /* 0x008fe200078e0a06 */
[----:B------:R-:W-:-:S02]  /*0600*/  ISETP.EQ.OR P1, PT, R0, RZ, !P1 ;  /* 0x000000ff0000720c */ /* 0x000fc40004f22670 */
[----:B------:R-:W-:Y:S01]  /*0610*/  ISETP.NE.AND P2, PT, R5, RZ, PT ;  /* 0x000000ff0500720c */ /* 0x000fe20003f45270 */
[----:B-----5:R-:W-:Y:S01]  /*0620*/  IMAD R7, R9, R14, R4 ;  /* 0x0000000e09077224 */ /* 0x020fe200078e0204 */
[----:B------:R-:W-:Y:S01]  /*0630*/  ISETP.EQ.AND P1, PT, R5, RZ, P1 ;  /* 0x000000ff0500720c */ /* 0x000fe20000f22270 */
[----:B------:R-:W0:Y:S02]  /*0640*/  FENCE.VIEW.ASYNC.S ;  /* 0x00000000000073c6 */ /* 0x000e240000000000 */
[----:B0-----:R0:W1:Y:S01]  /*0650*/  @!UP0 SYNCS.EXCH.64 URZ, [UR6+0x30], UR4 ;  /* 0x00003004063f85b2 */ /* 0x0010620008000100 */
[----:B------:R-:W-:Y:S02]  /*0660*/  ISETP.NE.AND P4, PT, R7, R22, PT ;  /* 0x000000160700720c */ /* 0x000fe40003f85270 */
[----:B------:R-:W-:Y:S01]  /*0670*/  SEL R19, RZ, 0x1, !P1 ;  /* 0x00000001ff137807 */ /* 0x000fe20004800000 */
[----:B----4-:R-:W-:Y:S01]  /*0680*/  IMAD R3, R8, R3, UR8 ;  /* 0x0000000808037e24 */ /* 0x010fe2000f8e0203 */
[----:B------:R-:W-:-:S04]  /*0690*/  IADD3 R8, R5, -0x1, RZ ;  /* 0xffffffff05087810 */ /* 0x000fc80007ffe0ff */
[----:B------:R-:W-:Y:S02]  /*06a0*/  ISETP.EQ.OR P4, PT, R3, RZ, !P4 ;  /* 0x000000ff0300720c */ /* 0x000fe40006782670 */
[----:B------:R-:W-:Y:S02]  /*06b0*/  ISETP.GE.U32.AND P5, PT, R8, 0x2, PT ;  /* 0x000000020800780c */ /* 0x000fe40003fa6070 */
[----:B------:R-:W-:Y:S02]  /*06c0*/  PLOP3.LUT P0, PT, P0, P4, PT, 0x80, 0x0 ;  /* 0x000000000000781c */ /* 0x000fe40000709070 */
[----:B------:R-:W-:Y:S01]  /*06d0*/  SEL R19, R19, 0x2, P5 ;  /* 0x0000000213137807 */ /* 0x000fe20002800000 */
[----:B------:R0:W2:Y:S01]  /*06e0*/  @!UP1 SYNCS.EXCH.64 URZ, [UR6+0x38], UR4 ;  /* 0x00003804063f95b2 */ /* 0x0000a20008000100 */
[----:B------:R-:W-:Y:S01]  /*06f0*/  P2R R156, PR, RZ, 0x1 ;  /* 0x00000001ff9c7803 */ /* 0x000fe20000000000 */
[----:B------:R-:W-:Y:S01]  /*0700*/  NOP ;  /* 0x0000000000007918 */ /* 0x000fe20000000000 */
[----:B------:R-:W-:Y:S07]  /*0710*/  @!P3 BRA `(.L_x_3) ;  /* 0x000000000008b947 */ /* 0x000fee0003800000 */
[----:B-12---:R-:W-:Y:S01]  /*0720*/  UCGABAR_ARV ;  /* 0x00000000000079c7 */ /* 0x006fe20008000000 */
[----:B------:R-:W-:Y:S05]  /*0730*/  BRA `(.L_x_4) ;  /* 0x0000000000047947 */ /* 0x000fea0003800000 */
.L_x_3:
[----:B-12---:R-:W-:Y:S01]  /*0740*/  NOP ;  /* 0x0000000000007918 */ /* 0x006fe20000000000 */
.L_x_4:
[----:B------:R-:W1:Y:S01]  /*0750*/  LDC R2, c[0x0][0x65c] ;  /* 0x00019700ff027b82 */ /* 0x000e620000000800 */
[----:B------:R-:W-:Y:S02]  /*0760*/  IMAD.U32 R6, RZ, RZ, UR8 ;  /* 0x00000008ff067e24 */ /* 0x000fe4000f8e00ff */
[----:B------:R-:W-:Y:S01]  /*0770*/  IMAD.MOV.U32 R7, RZ, RZ, RZ ;  /* 0x000000ffff077224 */ /* 0x000fe200078e00ff */
[----:B-1----:R-:W-:-:S04]  /*0780*/  ISETP.NE.AND P1, PT, R2, 0x1, PT ;  /* 0x000000010200780c */ /* 0x002fc80003f25270 */
[----:B------:R-:W-:-:S09]  /*0790*/  P2R R5, PR, RZ, 0x2 ;  /* 0x00000002ff057803 */ /* 0x000fd20000000000 */
[----:B------:R-:W1:Y:S01]  /*07a0*/  @P1 LDC R17, c[0x0][0x10] ;  /* 0x00000400ff111b82 */ /* 0x000e620000000800 */
[----:B------:R-:W-:Y:S02]  /*07b0*/  @P1 IMAD.MOV.U32 R5, RZ, RZ, RZ ;  /* 0x000000ffff051224 */ /* 0x000fe400078e00ff */
[----:B------:R-:W-:-:S05]  /*07c0*/  @P1 IMAD.MOV.U32 R13, RZ, RZ, RZ ;  /* 0x000000ffff0d1224 */ /* 0x000fca00078e00ff */
[----:B------:R-:W2:Y:S01]  /*07d0*/  @!P1 LDC R11, c[0x0][0xc] ;  /* 0x00000300ff0b9b82 */ /* 0x000ea20000000800 */
[----:B-1----:R-:W-:-:S04]  /*07e0*/  @P1 IMAD.WIDE.U32 R16, R17, UR8, R4 ;  /* 0x0000000811101c25 */ /* 0x002fc8000f8e0004 */
[----:B------:R-:W-:Y:S02]  /*07f0*/  @P1 IMAD.IADD R17, R17, 0x1, R13 ;  /* 0x0000000111111824 */ /* 0x000fe400078e020d */
[----:B--2---:R-:W-:-:S04]  /*0800*/  @!P1 IMAD.WIDE.U32 R6, R4, R11, R6 ;  /* 0x0000000b04069225 */ /* 0x004fc800078e0006 */
[----:B------:R-:W-:Y:S02]  /*0810*/  @!P1 IMAD.MOV.U32 R16, RZ, RZ, R6 ;  /* 0x000000ffff109224 */ /* 0x000fe400078e0006 */
[----:B------:R-:W-:Y:S01]  /*0820*/  @!P1 IMAD.MOV.U32 R17, RZ, RZ, R7 ;  /* 0x000000ffff119224 */ /* 0x000fe200078e0007 */
[----:B------:R-:W-:Y:S06]  /*0830*/  @!P3 BRA `(.L_x_5) ;  /* 0x00000000000cb947 */ /* 0x000fec0003800000 */
[----:B------:R-:W-:Y:S01]  /*0840*/  UCGABAR_WAIT ;  /* 0x0000000000007dc7 */ /* 0x000fe20008000000 */
[----:B------:R-:W-:Y:S01]  /*0850*/  CCTL.IVALL ;  /* 0x00000000ff00798f */ /* 0x000fe20002000000 */
[----:B------:R-:W-:Y:S05]  /*0860*/  BRA `(.L_x_6) ;  /* 0x0000000000047947 */ /* 0x000fea0003800000 */
.L_x_5:
[----:B------:R-:W-:Y:S06]  /*0870*/  BAR.SYNC.DEFER_BLOCKING 0x0 ;  /* 0x0000000000007b1d */ /* 0x000fec0000010000 */
.L_x_6:
[----:B------:R-:W-:Y:S05]  /*0880*/  @!P2 BRA `(.L_x_7) ;  /* 0x000000ac0008a947 */ /* 0x000fea0003800000 */
[----:B------:R-:W-:-:S13]  /*0890*/  ISETP.GT.U32.AND P0, PT, R8, 0x1, PT ;  /* 0x000000010800780c */ /* 0x000fda0003f04070 */
[----:B0-----:R-:W-:Y:S05]  /*08a0*/  @P0 EXIT ;  /* 0x000000000000094d */ /* 0x001fea0003800000 */
[----:B------:R-:W-:Y:S01]  /*08b0*/  ULDC.64 UR4, c[0x0][0x650] ;  /* 0x0001940000047ab9 */ /* 0x000fe20000000a00 */
[----:B------:R-:W-:Y:S01]  /*08c0*/  PRMT R0, RZ, 0x7610, R0 ;  /* 0x00007610ff007816 */ /* 0x000fe20000000000 */
[----:B------:R-:W-:Y:S01]  /*08d0*/  IMAD.MOV.U32 R153, RZ, RZ, -0x1 ;  /* 0xffffffffff997424 */ /* 0x000fe200078e00ff */
[----:B------:R-:W-:Y:S01]  /*08e0*/  ISETP.GE.U32.AND P0, PT, R16, UR4, PT ;  /* 0x0000000410007c0c */ /* 0x000fe2000bf06070 */
[----:B------:R-:W-:Y:S01]  /*08f0*/  IMAD.MOV.U32 R23, RZ, RZ, -0x1 ;  /* 0xffffffffff177424 */ /* 0x000fe200078e00ff */
[----:B------:R-:W-:Y:S02]  /*0900*/  MOV R152, 0xffffffff ;  /* 0xffffffff00987802 */ /* 0x000fe40000000f00 */
[----:B------:R-:W-:-:S13]  /*0910*/  ISETP.GE.U32.AND.EX P0, PT, R17, UR5, PT, P0 ;  /* 0x0000000511007c0c */ /* 0x000fda000bf06100 */
[----:B------:R-:W-:Y:S05]  /*0920*/  @P0 BRA `(.L_x_8) ;  /* 0x00000004002c0947 */ /* 0x000fea0003800000 */
[----:B------:R-:W0:Y:S01]  /*0930*/  LDC.64 R20, c[0x0][0x628] ;  /* 0x00018a00ff147b82 */ /* 0x000e220000000a00 */
[----:B------:R-:W-:Y:S02]  /*0940*/  IMAD.MOV.U32 R6, RZ, RZ, R16 ;  /* 0x000000ffff067224 */ /* 0x000fe400078e0010 */
[----:B------:R-:W-:-:S05]  /*0950*/  IMAD.MOV.U32 R7, RZ, RZ, R17 ;  /* 0x000000ffff077224 */ /* 0x000fca00078e0011 */
[----:B------:R-:W1:Y:S08]  /*0960*/  LDC R0, c[0x0][0x630] ;  /* 0x00018c00ff007b82 */ /* 0x000e700000000800 */
[----:B------:R-:W2:Y:S01]  /*0970*/  LDC.64 R24, c[0x0][0x620] ;  /* 0x00018800ff187b82 */ /* 0x000ea20000000a00 */
[----:B0-----:R-:W-:-:S04]  /*0980*/  ISETP.NE.U32.AND P0, PT, R20, RZ, PT ;  /* 0x000000ff1400720c */ /* 0x001fc80003f05070 */
[----:B------:R-:W-:-:S13]  /*0990*/  ISETP.NE.AND.EX P0, PT, R21, RZ, PT, P0 ;  /* 0x000000ff1500720c */ /* 0x000fda0003f05300 */
[----:B-12---:R-:W-:Y:S05]  /*09a0*/  @!P0 BRA `(.L_x_9) ;  /* 0x0000000000288947 */ /* 0x006fea0003800000 */
[----:B------:R-:W0:Y:S02]  /*09b0*/  LDC R13, c[0x0][0x634] ;  /* 0x00018d00ff0d7b82 */ /* 0x000e240000000800 */
[----:B0-----:R-:W-:-:S05]  /*09c0*/  IADD3 R13, P0, R16, R13, RZ ;  /* 0x0000000d100d7210 */ /* 0x001fca0007f1e0ff */
[----:B------:R-:W-:-:S04]  /*09d0*/  IMAD.X R15, RZ, RZ, R17, P0 ;  /* 0x000000ffff0f7224 */ /* 0x000fc800000e0611 */
[----:B------:R-:W-:-:S04]  /*09e0*/  IMAD.WIDE.U32 R6, R15, R20, RZ ;  /* 0x000000140f067225 */ /* 0x000fc800078e00ff */
[----:B------:R-:W-:-:S04]  /*09f0*/  IMAD.WIDE.U32 R10, P0, R13, R21, R6 ;  /* 0x000000150d0a7225 */ /* 0x000fc80007800006 */
[----:B------:R-:W-:-:S04]  /*0a00*/  IMAD.WIDE.U32 R6, R13, R20, RZ ;  /* 0x000000140d067225 */ /* 0x000fc800078e00ff */
[----:B------:R-:W-:Y:S01]  /*0a10*/  IMAD.X R13, RZ, RZ, RZ, P0 ;  /* 0x000000ffff0d7224 */ /* 0x000fe200000e06ff */
[----:B------:R-:W-:Y:S01]  /*0a20*/  IADD3 RZ, P0, R7, R10, RZ ;  /* 0x0000000a07ff7210 */ /* 0x000fe20007f1e0ff */
[----:B------:R-:W-:-:S04]  /*0a30*/  IMAD.MOV.U32 R12, RZ, RZ, R11 ;  /* 0x000000ffff0c7224 */ /* 0x000fc800078e000b */
[----:B------:R-:W-:-:S08]  /*0a40*/  IMAD.WIDE.U32.X R6, R15, R21, R12, P0 ;  /* 0x000000150f067225 */ /* 0x000fd000000e040c */
.L_x_9:
[----:B------:R-:W0:Y:S01]  /*0a50*/  LDC.64 R20, c[0x0][0x640] ;  /* 0x00019000ff147b82 */ /* 0x000e220000000a00 */
[--C-:B------:R-:W-:Y:S01]  /*0a60*/  SHF.R.U64 R27, R6, R0, R7.reuse ;  /* 0x00000000061b7219 */ /* 0x100fe20000001207 */
[----:B------:R-:W-:Y:S01]  /*0a70*/  IMAD R28, R9, R14, R4 ;  /* 0x0000000e091c7224 */ /* 0x000fe200078e0204 */
[----:B------:R-:W-:Y:S02]  /*0a80*/  SHF.R.U32.HI R0, RZ, R0, R7 ;  /* 0x00000000ff007219 */ /* 0x000fe40000011607 */
[----:B------:R-:W-:-:S03]  /*0a90*/  IADD3 R5, P0, RZ, -R27, RZ ;  /* 0x8000001bff057210 */ /* 0x000fc60007f1e0ff */
[----:B------:R-:W1:Y:S01]  /*0aa0*/  LDC R8, c[0x0][0x618] ;  /* 0x00018600ff087b82 */ /* 0x000e620000000800 */
[----:B------:R-:W-:-:S05]  /*0ab0*/  IADD3.X R7, RZ, ~R0, RZ, P0, !PT ;  /* 0x80000000ff077210 */ /* 0x000fca00007fe4ff */
[-C--:B------:R-:W-:Y:S02]  /*0ac0*/  IMAD R0, R7, R24.reuse, RZ ;  /* 0x0000001807007224 */ /* 0x080fe400078e02ff */
[----:B------:R-:W2:Y:S01]  /*0ad0*/  LDC R11, c[0x0][0x608] ;  /* 0x00018200ff0b7b82 */ /* 0x000ea20000000800 */
[----:B------:R-:W-:-:S04]  /*0ae0*/  IMAD.WIDE.U32 R6, R5, R24, R16 ;  /* 0x0000001805067225 */ /* 0x000fc800078e0010 */
[----:B------:R-:W-:Y:S02]  /*0af0*/  IMAD R5, R5, R25, R0 ;  /* 0x0000001905057224 */ /* 0x000fe400078e0200 */
[----:B------:R-:W-:Y:S01]  /*0b00*/  IMAD.MOV.U32 R25, RZ, RZ, 0x1 ;  /* 0x00000001ff197424 */ /* 0x000fe200078e00ff */
[----:B------:R-:W3:Y:S01]  /*0b10*/  LDC R12, c[0x0][0x658] ;  /* 0x00019600ff0c7b82 */ /* 0x000ee20000000800 */
[----:B0-----:R-:W-:Y:S01]  /*0b20*/  ISETP.NE.U32.AND P0, PT, R20, RZ, PT ;  /* 0x000000ff1400720c */ /* 0x001fe20003f05070 */
[----:B------:R-:W-:Y:S02]  /*0b30*/  IMAD.IADD R5, R7, 0x1, R5 ;  /* 0x0000000107057824 */ /* 0x000fe400078e0205 */
[----:B------:R-:W-:Y:S01]  /*0b40*/  IMAD.MOV.U32 R7, RZ, RZ, -0x1 ;  /* 0xffffffffff077424 */ /* 0x000fe200078e00ff */
[----:B------:R-:W-:-:S03]  /*0b50*/  ISETP.NE.AND.EX P0, PT, R21, RZ, PT, P0 ;  /* 0x000000ff1500720c */ /* 0x000fc60003f05300 */
[----:B------:R-:W0:Y:S01]  /*0b60*/  LDC R15, c[0x0][0x600] ;  /* 0x00018000ff0f7b82 */ /* 0x000e220000000800 */
[-CC-:B-1----:R-:W-:Y:S02]  /*0b70*/  SHF.R.U64 R13, R6, R8.reuse, R5.reuse ;  /* 0x00000008060d7219 */ /* 0x182fe40000001205 */
[----:B------:R-:W-:-:S05]  /*0b80*/  SHF.R.U32.HI R0, RZ, R8, R5 ;  /* 0x00000008ff007219 */ /* 0x000fca0000011605 */
[----:B------:R-:W1:Y:S01]  /*0b90*/  LDC R23, c[0x0][0x648] ;  /* 0x00019200ff177b82 */ /* 0x000e620000000800 */
[-CC-:B--2---:R-:W-:Y:S02]  /*0ba0*/  SHF.R.U64 R29, R13, R11.reuse, R0.reuse ;  /* 0x0000000b0d1d7219 */ /* 0x184fe40000001200 */
[----:B------:R-:W-:-:S05]  /*0bb0*/  SHF.R.U32.HI R5, RZ, R11, R0 ;  /* 0x0000000bff057219 */ /* 0x000fca0000011600 */
[----:B------:R-:W2:Y:S01]  /*0bc0*/  LDC R24, c[0x0][0x638] ;  /* 0x00018e00ff187b82 */ /* 0x000ea20000000800 */
[-CC-:B---3--:R-:W-:Y:S02]  /*0bd0*/  SHF.R.U64 R14, R29, R12.reuse, R5.reuse ;  /* 0x0000000c1d0e7219 */ /* 0x188fe40000001205 */
[-C--:B------:R-:W-:Y:S02]  /*0be0*/  SHF.L.U32 R0, R7, R12.reuse, RZ ;  /* 0x0000000c07007219 */ /* 0x080fe400000006ff */
[----:B------:R-:W-:Y:S01]  /*0bf0*/  SHF.R.U32.HI R5, RZ, R12, R5 ;  /* 0x0000000cff057219 */ /* 0x000fe20000011605 */
[----:B------:R-:W-:Y:S01]  /*0c00*/  IMAD.MOV.U32 R4, RZ, RZ, R14 ;  /* 0x000000ffff047224 */ /* 0x000fe200078e000e */
[----:B------:R-:W-:Y:S01]  /*0c10*/  LOP3.LUT R10, RZ, R0, RZ, 0x33, !PT ;  /* 0x00000000ff0a7212 */ /* 0x000fe200078e33ff */
[----:B------:R-:W3:Y:S01]  /*0c20*/  LDC R26, c[0x0][0x610] ;  /* 0x00018400ff1a7b82 */ /* 0x000ee20000000800 */
[----:B------:R-:W-:Y:S05]  /*0c30*/  @!P0 BRA `(.L_x_10) ;  /* 0x0000000000288947 */ /* 0x000fea0003800000 */
[----:B------:R-:W4:Y:S02]  /*0c40*/  LDC R9, c[0x0][0x64c] ;  /* 0x00019300ff097b82 */ /* 0x000f240000000800 */
[----:B----4-:R-:W-:-:S05]  /*0c50*/  IADD3 R9, P0, R14, R9, RZ ;  /* 0x000000090e097210 */ /* 0x010fca0007f1e0ff */
        /* <DEDUP_REMOVED lines=8> */
.L_x_10:
[----:B-1----:R-:W-:Y:S01]  /*0ce0*/  SHF.R.U64 R4, R4, R23, R5 ;  /* 0x0000001704047219 */ /* 0x002fe20000001205 */
[----:B------:R-:W-:Y:S01]  /*0cf0*/  IMAD.MOV.U32 R23, RZ, RZ, R27 ;  /* 0x000000ffff177224 */ /* 0x000fe200078e001b */
[----:B------:R-:W-:Y:S02]  /*0d00*/  SHF.L.U32 R0, R25, R12, RZ ;  /* 0x0000000c19007219 */ /* 0x000fe400000006ff */
[----:B------:R-:W-:Y:S01]  /*0d10*/  LOP3.LUT R5, R29, R10, RZ, 0xc0, !PT ;  /* 0x0000000a1d057212 */ /* 0x000fe200078ec0ff */
[----:B------:R-:W-:Y:S01]  /*0d20*/  IMAD.MOV R7, RZ, RZ, -R4 ;  /* 0x000000ffff077224 */ /* 0x000fe200078e0a04 */
[----:B0-----:R-:W-:Y:S02]  /*0d30*/  IADD3 R6, R15, -0x1, RZ ;  /* 0xffffffff0f067810 */ /* 0x001fe40007ffe0ff */
[----:B------:R-:W-:Y:S01]  /*0d40*/  SEL R3, R3, R28, !P1 ;  /* 0x0000001c03037207 */ /* 0x000fe20004800000 */
[----:B------:R-:W-:Y:S01]  /*0d50*/  IMAD R4, R0, R4, R5 ;  /* 0x0000000400047224 */ /* 0x000fe200078e0205 */
[----:B------:R-:W-:Y:S01]  /*0d60*/  LOP3.LUT R6, R13, R6, RZ, 0xc0, !PT ;  /* 0x000000060d067212 */ /* 0x000fe200078ec0ff */
[----:B--2---:R-:W-:-:S02]  /*0d70*/  IMAD R0, R7, R24, R14 ;  /* 0x0000001807007224 */ /* 0x004fc400078e020e */
[----:B---3--:R-:W-:Y:S02]  /*0d80*/  IMAD R3, R4, R26, R3 ;  /* 0x0000001a04037224 */ /* 0x008fe400078e0203 */
[----:B------:R-:W-:Y:S02]  /*0d90*/  IMAD R152, R0, R15, R6 ;  /* 0x0000000f00987224 */ /* 0x000fe400078e0206 */
[----:B------:R-:W-:-:S03]  /*0da0*/  IMAD.MOV.U32 R4, RZ, RZ, 0x1 ;  /* 0x00000001ff047424 */ /* 0x000fc600078e00ff */
[----:B------:R-:W-:Y:S02]  /*0db0*/  SEL R153, R152, R3, !P1 ;  /* 0x0000000398997207 */ /* 0x000fe40004800000 */
[----:B------:R-:W-:Y:S02]  /*0dc0*/  PRMT R0, R4, 0x7610, R0 ;  /* 0x0000761004007816 */ /* 0x000fe40000000000 */
[----:B------:R-:W-:-:S07]  /*0dd0*/  SEL R152, R3, R152, !P1 ;  /* 0x0000009803987207 */ /* 0x000fce0004800000 */
.L_x_8:
[----:B------:R-:W-:-:S08]  /*0de0*/  NOP ;  /* 0x0000000000007918 */ /* 0x000fd00000000000 */
[----:B------:R-:W0:Y:S02]  /*0df0*/  USETMAXREG.TRY_ALLOC.CTAPOOL UP0, 0xe8 ;  /* 0x000000e8000079c8 */ /* 0x000e240008000600 */
[----:B0-----:R-:W-:-:S13]  /*0e00*/  PLOP3.LUT P0, PT, PT, PT, UP0, 0x80, 0x0 ;  /* 0x000000000000781c */ /* 0x001fda0003f0f008 */
[----:B------:R-:W-:Y:S05]  /*0e10*/  @!P0 BRA `(.L_x_8) ;  /* 0xfffffffc00f08947 */ /* 0x000fea000383ffff */
[----:B------:R-:W-:Y:S01]  /*0e20*/  ULDC.64 UR4, c[0x0][0x598] ;  /* 0x0001660000047ab9 */ /* 0x000fe20000000a00 */
[----:B------:R-:W-:Y:S01]  /*0e30*/  ULDC.64 UR36, c[0x0][0x208] ;  /* 0x0000820000247ab9 */ /* 0x000fe20000000a00 */
[----:B------:R-:W-:-:S04]  /*0e40*/  ISETP.NE.U32.AND P0, PT, RZ, UR4, PT ;  /* 0x00000004ff007c0c */ /* 0x000fc8000bf05070 */
[----:B------:R-:W-:-:S13]  /*0e50*/  ISETP.NE.AND.EX P0, PT, RZ, UR5, PT, P0 ;  /* 0x00000005ff007c0c */ /* 0x000fda000bf05300 */
[----:B------:R-:W-:Y:S05]  /*0e60*/  @!P0 BRA `(.L_x_11) ;  /* 0x00000000001c8947 */ /* 0x000fea0003800000 */
[----:B------:R-:W0:Y:S02]  /*0e70*/  LDC.64 R4, c[0x0][0x598] ;  /* 0x00016600ff047b82 */ /* 0x000e240000000a00 */
[----:B0-----:R-:W2:Y:S02]  /*0e80*/  LDG.E.64 R4, desc[UR36][R4.64] ;  /* 0x0000002404047981 */ /* 0x001ea4000c1e1b00 */
[----:B--2---:R-:W-:-:S04]  /*0e90*/  ISETP.NE.U32.AND P0, PT, R4, RZ, PT ;  /* 0x000000ff0400720c */ /* 0x004fc80003f05070 */
[----:B------:R-:W-:-:S13]  /*0ea0*/  ISETP.NE.AND.EX P0, PT, R5, RZ, PT, P0 ;  /* 0x000000ff0500720c */ /* 0x000fda0003f05300 */
[----:B------:R-:W-:Y:S05]  /*0eb0*/  @!P0 BRA `(.L_x_11) ;  /* 0x0000000000088947 */ /* 0x000fea0003800000 */
[----:B------:R0:W5:Y:S01]  /*0ec0*/  LD.E R154, desc[UR36][R4.64] ;  /* 0x00000024049a7980 */ /* 0x000162000c101900 */
[----:B------:R-:W-:Y:S05]  /*0ed0*/  BRA `(.L_x_12) ;  /* 0x0000000000247947 */ /* 0x000fea0003800000 */
.L_x_11:
[----:B------:R-:W-:Y:S02]  /*0ee0*/  ULDC.64 UR4, c[0x0][0x588] ;  /* 0x0001620000047ab9 */ /* 0x000fe40000000a00 */
[----:B------:R-:W-:-:S04]  /*0ef0*/  ISETP.NE.U32.AND P0, PT, RZ, UR4, PT ;  /* 0x00000004ff007c0c */ /* 0x000fc8000bf05070 */
[----:B------:R-:W-:-:S13]  /*0f00*/  ISETP.NE.AND.EX P0, PT, RZ, UR5, PT, P0 ;  /* 0x00000005ff007c0c */ /* 0x000fda000bf05300 */
[----:B------:R-:W-:Y:S05]  /*0f10*/  @!P0 BRA `(.L_x_13) ;  /* 0x00000000000c8947 */ /* 0x000fea0003800000 */
[----:B------:R-:W0:Y:S02]  /*0f20*/  LDC.64 R154, c[0x0][0x588] ;  /* 0x00016200ff9a7b82 */ /* 0x000e240000000a00 */
[----:B0-----:R1:W5:Y:S01]  /*0f30*/  LDG.E R154, desc[UR36][R154.64] ;  /* 0x000000249a9a7981 */ /* 0x001362000c1e1900 */
[----:B------:R-:W-:Y:S05]  /*0f40*/  BRA `(.L_x_12) ;  /* 0x0000000000087947 */ /* 0x000fea0003800000 */
.L_x_13:
[----:B------:R-:W-:Y:S02]  /*0f50*/  ULDC UR4, c[0x0][0x580] ;  /* 0x0001600000047ab9 */ /* 0x000fe40000000800 */
[----:B------:R-:W-:-:S07]  /*0f60*/  IMAD.U32 R154, RZ, RZ, UR4 ;  /* 0x00000004ff9a7e24 */ /* 0x000fce000f8e00ff */
.L_x_12:
[----:B------:R-:W-:Y:S02]  /*0f70*/  ULDC.64 UR4, c[0x0][0x5a0] ;  /* 0x0001680000047ab9 */ /* 0x000fe40000000a00 */
[----:B------:R-:W-:-:S04]  /*0f80*/  ISETP.NE.U32.AND P0, PT, RZ, UR4, PT ;  /* 0x00000004ff007c0c */ /* 0x000fc8000bf05070 */
[----:B------:R-:W-:-:S13]  /*0f90*/  ISETP.NE.AND.EX P0, PT, RZ, UR5, PT, P0 ;  /* 0x00000005ff007c0c */ /* 0x000fda000bf05300 */
[----:B------:R-:W-:Y:S05]  /*0fa0*/  @!P0 BRA `(.L_x_14) ;  /* 0x00000000001c8947 */ /* 0x000fea0003800000 */
[----:B0-----:R-:W0:Y:S02]  /*0fb0*/  LDC.64 R4, c[0x0][0x5a0] ;  /* 0x00016800ff047b82 */ /* 0x001e240000000a00 */
[----:B0-----:R-:W2:Y:S02]  /*0fc0*/  LDG.E.64 R4, desc[UR36][R4.64] ;  /* 0x0000002404047981 */ /* 0x001ea4000c1e1b00 */
[----:B--2---:R-:W-:-:S04]  /*0fd0*/  ISETP.NE.U32.AND P0, PT, R4, RZ, PT ;  /* 0x000000ff0400720c */ /* 0x004fc80003f05070 */
[----:B------:R-:W-:-:S13]  /*0fe0*/  ISETP.NE.AND.EX P0, PT, R5, RZ, PT, P0 ;  /* 0x000000ff0500720c */ /* 0x000fda0003f05300 */
[----:B------:R-:W-:Y:S05]  /*0ff0*/  @!P0 BRA `(.L_x_14) ;  /* 0x0000000000088947 */ /* 0x000fea0003800000 */
[----:B-1----:R0:W5:Y:S01]  /*1000*/  LD.E R155, desc[UR36][R4.64] ;  /* 0x00000024049b7980 */ /* 0x002162000c101900 */
[----:B------:R-:W-:Y:S05]  /*1010*/  BRA `(.L_x_15) ;  /* 0x0000000000247947 */ /* 0x000fea0003800000 */
.L_x_14:
[----:B------:R-:W-:Y:S02]  /*1020*/  ULDC.64 UR4, c[0x0][0x590] ;  /* 0x0001640000047ab9 */ /* 0x000fe40000000a00 */
[----:B------:R-:W-:-:S04]  /*1030*/  ISETP.NE.U32.AND P0, PT, RZ, UR4, PT ;  /* 0x00000004ff007c0c */ /* 0x000fc8000bf05070 */
[----:B------:R-:W-:-:S13]  /*1040*/  ISETP.NE.AND.EX P0, PT, RZ, UR5, PT, P0 ;  /* 0x00000005ff007c0c */ /* 0x000fda000bf05300 */
[----:B------:R-:W-:Y:S05]  /*1050*/  @!P0 BRA `(.L_x_16) ;  /* 0x00000000000c8947 */ /* 0x000fea0003800000 */
[----:B0-----:R-:W1:Y:S02]  /*1060*/  LDC.64 R4, c[0x0][0x590] ;  /* 0x00016400ff047b82 */ /* 0x001e640000000a00 */
[----:B-1----:R1:W5:Y:S01]  /*1070*/  LDG.E R155, desc[UR36][R4.64] ;  /* 0x00000024049b7981 */ /* 0x002362000c1e1900 */
[----:B------:R-:W-:Y:S05]  /*1080*/  BRA `(.L_x_15) ;  /* 0x0000000000087947 */ /* 0x000fea0003800000 */
.L_x_16:
[----:B------:R-:W-:Y:S02]  /*1090*/  ULDC UR4, c[0x0][0x584] ;  /* 0x0001610000047ab9 */ /* 0x000fe40000000800 */
[----:B-1----:R-:W-:-:S07]  /*10a0*/  IMAD.U32 R155, RZ, RZ, UR4 ;  /* 0x00000004ff9b7e24 */ /* 0x002fce000f8e00ff */
.L_x_15:
[----:B------:R-:W-:-:S13]  /*10b0*/  LOP3.LUT P0, RZ, R0, 0xff, RZ, 0xc0, !PT ;  /* 0x000000ff00ff7812 */ /* 0x000fda000780c0ff */
[----:B------:R-:W-:Y:S05]  /*10c0*/  @!P0 EXIT ;  /* 0x000000000000894d */ /* 0x000fea0003800000 */
[----:B------:R-:W-:Y:S01]  /*10d0*/  ULDC UR4, c[0x0][0x28c] ;  /* 0x0000a30000047ab9 */ /* 0x000fe20000000800 */
[----:B------:R-:W-:Y:S01]  /*10e0*/  LOP3.LUT R164, R19, 0x1, RZ, 0xfc, !PT ;  /* 0x0000000113a47812 */ /* 0x000fe200078efcff */
[----:B------:R-:W-:Y:S01]  /*10f0*/  UIADD3 UR4, UR4, 0x7f, URZ ;  /* 0x0000007f04047890 */ /* 0x000fe2000fffe03f */
[----:B------:R-:W-:Y:S01]  /*1100*/  UMOV UR38, URZ ;  /* 0x0000003f00267c82 */ /* 0x000fe20008000000 */
[----:B------:R-:W-:Y:S02]  /*1110*/  UMOV UR39, URZ ;  /* 0x0000003f00277c82 */ /* 0x000fe40008000000 */
[----:B------:R-:W-:-:S04]  /*1120*/  USHF.R.S32.HI UR5, URZ, 0x1f, UR4 ;  /* 0x0000001f3f057899 */ /* 0x000fc80008011404 */
[----:B------:R-:W-:-:S04]  /*1130*/  ULEA.HI UR5, UR5, UR4, URZ, 0x7 ;  /* 0x0000000405057291 */ /* 0x000fc8000f8f383f */
[----:B------:R-:W-:-:S12]  /*1140*/  USHF.R.S32.HI UR40, URZ, 0x7, UR5 ;  /* 0x000000073f287899 */ /* 0x000fd80008011405 */
.L_x_288:
[----:B------:R-:W-:Y:S01]  /*1150*/  LOP3.LUT R0, R18, 0x80, RZ, 0xc0, !PT ;  /* 0x0000008012007812 */ /* 0x000fe200078ec0ff */
[----:B--2---:R-:W2:Y:S01]  /*1160*/  S2UR UR7, SR_CgaCtaId ;  /* 0x00000000000779c3 */ /* 0x004ea20000008800 */
[----:B------:R-:W-:Y:S02]  /*1170*/  UMOV UR6, 0x400 ;  /* 0x0000040000067882 */ /* 0x000fe40000000000 */
[----:B------:R-:W-:-:S06]  /*1180*/  SHF.R.U32.HI R0, RZ, 0x7, R0 ;  /* 0x00000007ff007819 */ /* 0x000fcc0000011600 */
[----:B---3--:R-:W3:Y:S01]  /*1190*/  SHFL.IDX PT, R0, R0, RZ, 0x1f ;  /* 0x00001fff00007589 */ /* 0x008ee200000e0000 */
[----:B--2---:R-:W-:Y:S01]  /*11a0*/  ULEA UR6, UR7, UR6, 0x18 ;  /* 0x0000000607067291 */ /* 0x004fe2000f8ec03f */
[----:B---3--:R-:W-:-:S13]  /*11b0*/  R2UR UR4, R0 ;  /* 0x00000000000472ca */ /* 0x008fda00000e0000 */
[----:B------:R-:W-:-:S04]  /*11c0*/  ULEA.HI UR5, UR4, UR4, URZ, 0x1 ;  /* 0x0000000404057291 */ /* 0x000fc8000f8f083f */
[----:B------:R-:W-:-:S04]  /*11d0*/  ULOP3.LUT UR5, UR5, 0x7fffe, URZ, 0xc0, !UPT ;  /* 0x0007fffe05057892 */ /* 0x000fc8000f8ec03f */
[----:B------:R-:W-:-:S03]  /*11e0*/  UIADD3 UR5, UR4, -UR5, URZ ;  /* 0x8000000504057290 */ /* 0x000fc6000fffe03f */
[----:B------:R-:W-:Y:S01]  /*11f0*/  ULDC UR4, c[0x0][0x28c] ;  /* 0x0000a30000047ab9 */ /* 0x000fe20000000800 */
[----:B------:R-:W-:Y:S01]  /*1200*/  ULEA UR5, UR5, UR6, 0xd ;  /* 0x0000000605057291 */ /* 0x000fe2000f8e683f */
[----:B------:R-:W-:-:S03]  /*1210*/  ISETP.LT.AND P0, PT, RZ, UR4, PT ;  /* 0x00000004ff007c0c */ /* 0x000fc6000bf01270 */
[----:B------:R-:W-:-:S04]  /*1220*/  UIADD3 UR5, UR5, 0x100, URZ ;  /* 0x0000010005057890 */ /* 0x000fc8000fffe03f */
[----:B------:R-:W-:-:S04]  /*1230*/  USHF.R.U32.HI UR5, URZ, 0x4, UR5 ;  /* 0x000000043f057899 */ /* 0x000fc80008011605 */
[----:B------:R-:W-:Y:S02]  /*1240*/  ULOP3.LUT UR41, UR5, 0x3fff, URZ, 0xc0, !UPT ;  /* 0x00003fff05297892 */ /* 0x000fe4000f8ec03f */
[----:B-1--45:R-:W-:Y:S10]  /*1250*/  @P0 BRA `(.L_x_17) ;  /* 0x0000000000400947 */ /* 0x032ff40003800000 */
[----:B------:R-:W-:Y:S01]  /*1260*/  MOV R0, 0x0 ;  /* 0x0000000000007802 */ /* 0x000fe20000000f00 */
[----:B------:R-:W-:Y:S01]  /*1270*/  ULDC.64 UR4, c[0x4][0x68] ;  /* 0x01001a0000047ab9 */ /* 0x000fe20000000a00 */
[----:B------:R-:W-:Y:S01]  /*1280*/  ULDC.64 UR6, c[0x4][0x8] ;  /* 0x0100020000067ab9 */ /* 0x000fe20000000a00 */
[----:B01----:R-:W-:Y:S01]  /*1290*/  IMAD.U32 R4, RZ, RZ, UR4 ;  /* 0x00000004ff047e24 */ /* 0x003fe2000f8e00ff */
[----:B------:R0:W1:Y:S01]  /*12a0*/  LDC.64 R14, c[0x4][R0] ;  /* 0x01000000000e7b82 */ /* 0x0000620000000a00 */
[----:B------:R-:W-:Y:S01]  /*12b0*/  IMAD.U32 R5, RZ, RZ, UR5 ;  /* 0x00000005ff057e24 */ /* 0x000fe2000f8e00ff */
[----:B------:R-:W-:Y:S01]  /*12c0*/  ULDC.64 UR4, c[0x4][0x70] ;  /* 0x01001c0000047ab9 */ /* 0x000fe20000000a00 */
[----:B------:R-:W-:Y:S01]  /*12d0*/  IMAD.U32 R10, RZ, RZ, UR6 ;  /* 0x00000006ff0a7e24 */ /* 0x000fe2000f8e00ff */
[----:B------:R-:W-:Y:S01]  /*12e0*/  MOV R6, UR4 ;  /* 0x0000000400067c02 */ /* 0x000fe20008000f00 */
[----:B------:R-:W-:Y:S02]  /*12f0*/  IMAD.U32 R7, RZ, RZ, UR5 ;  /* 0x00000005ff077e24 */ /* 0x000fe4000f8e00ff */
[----:B------:R-:W-:-:S02]  /*1300*/  IMAD.U32 R11, RZ, RZ, UR7 ;  /* 0x00000007ff0b7e24 */ /* 0x000fc4000f8e00ff */
[----:B------:R-:W-:Y:S02]  /*1310*/  IMAD.MOV.U32 R8, RZ, RZ, 0x1e1 ;  /* 0x000001e1ff087424 */ /* 0x000fe400078e00ff */
[----:B------:R-:W-:Y:S02]  /*1320*/  IMAD.MOV.U32 R12, RZ, RZ, 0x1 ;  /* 0x00000001ff0c7424 */ /* 0x000fe400078e00ff */
[----:B0-----:R-:W-:-:S07]  /*1330*/  IMAD.MOV.U32 R13, RZ, RZ, RZ ;  /* 0x000000ffff0d7224 */ /* 0x001fce00078e00ff */
[----:B------:R-:W-:-:S07]  /*1340*/  LEPC R20, `(.L_x_17) ;  /* 0x000000001014794e */ /* 0x000fce0000000000 */
[----:B-1---5:R-:W-:Y:S05]  /*1350*/  CALL.ABS.NOINC R14 ;  /* 0x000000000e007343 */ /* 0x022fea0003c00000 */
.L_x_17:
[----:B------:R-:W-:-:S13]  /*1360*/  ISETP.NE.AND P0, PT, R164, 0x3, PT ;  /* 0x00000003a400780c */ /* 0x000fda0003f05270 */
[----:B------:R-:W-:Y:S05]  /*1370*/  @!P0 BRA `(.L_x_18) ;  /* 0x0000000000048947 */ /* 0x000fea0003800000 */
[----:B------:R-:W-:Y:S01]  /*1380*/  BPT.TRAP 0x1 ;  /* 0x000000040000795c */ /* 0x000fe20000300000 */
.L_x_18:
[----:B------:R-:W2:Y:S01]  /*1390*/  S2UR UR5, SR_CgaCtaId ;  /* 0x00000000000579c3 */ /* 0x000ea20000008800 */
[----:B------:R-:W-:Y:S01]  /*13a0*/  UMOV UR4, 0x400 ;  /* 0x0000040000047882 */ /* 0x000fe20000000000 */
[----:B------:R-:W-:Y:S01]  /*13b0*/  IMAD.U32 R3, RZ, RZ, UR39 ;  /* 0x00000027ff037e24 */ /* 0x000fe2000f8e00ff */
[----:B------:R-:W-:-:S04]  /*13c0*/  MOV R0, UR38 ;  /* 0x0000002600007c02 */ /* 0x000fc80008000f00 */
[----:B------:R-:W-:Y:S01]  /*13d0*/  SHF.L.U32 R0, R0, 0x1f, RZ ;  /* 0x0000001f00007819 */ /* 0x000fe200000006ff */
[----:B--2---:R-:W-:-:S06]  /*13e0*/  ULEA UR4, UR5, UR4, 0x18 ;  /* 0x0000000405047291 */ /* 0x004fcc000f8ec03f */
[----:B------:R-:W-:-:S04]  /*13f0*/  IMAD.U32 R6, RZ, RZ, UR4 ;  /* 0x00000004ff067e24 */ /* 0x000fc8000f8e00ff */
[----:B------:R-:W-:-:S04]  /*1400*/  IMAD R3, R3, 0x8, R6 ;  /* 0x0000000803037824 */ /* 0x000fc800078e0206 */
[----:B------:R2:W3:Y:S01]  /*1410*/  SYNCS.PHASECHK.TRANS64.TRYWAIT P1, [R3+URZ], R0 ;  /* 0x00000000030075a7 */ /* 0x0004e2000802017f */
[----:B------:R-:W-:Y:S05]  /*1420*/  @!P0 BRA `(.L_x_19) ;  /* 0x0000000000048947 */ /* 0x000fea0003800000 */
[----:B------:R-:W-:Y:S01]  /*1430*/  BPT.TRAP 0x1 ;  /* 0x000000040000795c */ /* 0x000fe20000300000 */
.L_x_19:
[----:B---3--:R-:W-:Y:S05]  /*1440*/  @P1 BRA `(.L_x_20) ;  /* 0x0000000000081947 */ /* 0x008fea0003800000 */
[----:B------:R-:W3:Y:S02]  /*1450*/  SYNCS.PHASECHK.TRANS64.TRYWAIT P1, [R3+URZ], R0 ;  /* 0x00000000030075a7 */ /* 0x000ee4000802017f */
[----:B---3--:R-:W-:Y:S05]  /*1460*/  @!P1 BRA `(.L_x_21) ;  /* 0x000000b400649947 */ /* 0x008fea0003800000 */
.L_x_20:
[----:B------:R-:W-:-:S04]  /*1470*/  UISETP.LT.AND UP0, UPT, UR40, 0x1, UPT ;  /* 0x000000012800788c */ /* 0x000fc8000bf01270 */
[----:B------:R-:W-:-:S06]  /*1480*/  USEL UR4, UR40, 0x1, UP0 ;  /* 0x0000000128047887 */ /* 0x000fcc0008000000 */
[----:B--23--:R-:W-:Y:S01]  /*1490*/  IMAD.U32 R0, RZ, RZ, UR4 ;  /* 0x00000004ff007e24 */ /* 0x00cfe2000f8e00ff */
[----:B------:R-:W-:Y:S05]  /*14a0*/  WARPSYNC.ALL ;  /* 0x0000000000007948 */ /* 0x000fea0003800000 */
[----:B------:R-:W-:-:S04]  /*14b0*/  IADD3 R0, -R0, UR40, RZ ;  /* 0x0000002800007c10 */ /* 0x000fc8000fffe1ff */
[----:B------:R-:W-:Y:S02]  /*14c0*/  ISETP.GE.AND P1, PT, R0, 0x1, PT ;  /* 0x000000010000780c */ /* 0x000fe40003f26270 */
[----:B------:R-:W-:Y:S01]  /*14d0*/  R2UR UR4, R6 ;  /* 0x00000000060472ca */ /* 0x000fe200000e0000 */
[----:B------:R-:W-:Y:S01]  /*14e0*/  WARPGROUP.ARRIVE ;  /* 0x00000000000079c5 */ /* 0x000fe20000000000 */
[----:B------:R-:W-:Y:S01]  /*14f0*/  UMOV UR9, 0x40000040 ;  /* 0x4000004000097882 */ /* 0x000fe20000000000 */
[----:B------:R-:W-:Y:S01]  /*1500*/  UMOV UR11, 0x40000040 ;  /* 0x40000040000b7882 */ /* 0x000fe20000000000 */
[----:B------:R-:W-:Y:S01]  /*1510*/  UMOV UR13, 0x40000040 ;  /* 0x40000040000d7882 */ /* 0x000fe20000000000 */
[----:B------:R-:W-:-:S08]  /*1520*/  UMOV UR15, UR11 ;  /* 0x0000000b000f7c82 */ /* 0x000fd00008000000 */
[----:B------:R-:W-:-:S04]  /*1530*/  UIADD3 UR4, UR4, 0x20100, URZ ;  /* 0x0002010004047890 */ /* 0x000fc8000fffe03f */
[----:B------:R-:W-:-:S04]  /*1540*/  USHF.R.U32.HI UR4, URZ, 0x4, UR4 ;  /* 0x000000043f047899 */ /* 0x000fc80008011604 */
[----:B------:R-:W-:Y:S02]  /*1550*/  ULOP3.LUT UR5, UR4, 0x3fff, URZ, 0xc0, !UPT ;  /* 0x00003fff04057892 */ /* 0x000fe4000f8ec03f */
[----:B------:R-:W-:Y:S02]  /*1560*/  ULOP3.LUT UR4, UR41, 0x10000, URZ, 0xfc, !UPT ;  /* 0x0001000029047892 */ /* 0x000fe4000f8efc3f */
[----:B------:R-:W-:Y:S02]  /*1570*/  ULOP3.LUT UR5, UR5, 0x10000, URZ, 0xfc, !UPT ;  /* 0x0001000005057892 */ /* 0x000fe4000f8efc3f */
[----:B------:R-:W-:Y:S02]  /*1580*/  ULEA UR8, UR39, UR4, 0xc ;  /* 0x0000000427087291 */ /* 0x000fe4000f8e603f */
[----:B------:R-:W-:Y:S02]  /*1590*/  ULEA UR6, UR39, UR5, 0xb ;  /* 0x0000000527067291 */ /* 0x000fe4000f8e583f */
[----:B------:R-:W-:-:S05]  /*15a0*/  UIADD3 UR12, UR8, 0x400, URZ ;  /* 0x00000400080c7890 */ /* 0x000fca000fffe03f */
[----:B------:R-:W-:Y:S02]  /*15b0*/  UMOV UR10, UR6 ;  /* 0x00000006000a7c82 */ /* 0x000fe40008000000 */
[----:B------:R-:W-:Y:S01]  /*15c0*/  HGMMA.64x128x16.F32 R88, gdesc[UR8], RZ, !UPT, gsb0 ;  /* 0x01e00000085879f0 */ /* 0x000fe2000c0008ff */
[----:B------:R-:W-:Y:S02]  /*15d0*/  UMOV UR14, UR10 ;  /* 0x0000000a000e7c82 */ /* 0x000fe40008000000 */
[----:B------:R-:W-:Y:S02]  /*15e0*/  WARPGROUP.DEPBAR.LE gsb0, 0x0 ;  /* 0x00008000000079c5 */ /* 0x000fe40000010000 */
[----:B------:R-:W-:-:S07]  /*15f0*/  WARPGROUP.ARRIVE ;  /* 0x00000000000079c5 */ /* 0x000fce0000000000 */
[----:B------:R-:W-:Y:S01]  /*1600*/  HGMMA.64x128x16.F32 R24, gdesc[UR12], RZ, !UPT, gsb0 ;  /* 0x01e000000c1879f0 */ /* 0x000fe2000c0008ff */
[----:B------:R-:W-:Y:S02]  /*1610*/  UIADD3 UR12, UR8, 0x2, URZ ;  /* 0x00000002080c7890 */ /* 0x000fe4000fffe03f */
[----:B------:R-:W-:Y:S01]  /*1620*/  UIADD3 UR14, UR6, 0x2, URZ ;  /* 0x00000002060e7890 */ /* 0x000fe2000fffe03f */
[----:B------:R-:W-:Y:S01]  /*1630*/  UMOV UR13, 0x40000040 ;  /* 0x40000040000d7882 */ /* 0x000fe20000000000 */
[----:B------:R-:W-:Y:S01]  /*1640*/  UMOV UR15, 0x40000040 ;  /* 0x40000040000f7882 */ /* 0x000fe20000000000 */
[----:B------:R-:W-:Y:S02]  /*1650*/  WARPGROUP.DEPBAR.LE gsb0, 0x0 ;  /* 0x00008000000079c5 */ /* 0x000fe40000010000 */
[----:B------:R-:W-:-:S06]  /*1660*/  WARPGROUP.ARRIVE ;  /* 0x00000000000079c5 */ /* 0x000fcc0000000000 */
[----:B------:R-:W-:Y:S01]  /*1670*/  HGMMA.64x128x16.F32 R88, gdesc[UR12], R88, gsb0 ;  /* 0x01e000000c5879f0 */ /* 0x000fe20008000858 */
[----:B------:R-:W-:Y:S01]  /*1680*/  UIADD3 UR12, UR8, 0x402, URZ ;  /* 0x00000402080c7890 */ /* 0x000fe2000fffe03f */
[----:B------:R-:W-:Y:S01]  /*1690*/  UMOV UR13, 0x40000040 ;  /* 0x40000040000d7882 */ /* 0x000fe20000000000 */
[----:B------:R-:W-:Y:S02]  /*16a0*/  WARPGROUP.DEPBAR.LE gsb0, 0x0 ;  /* 0x00008000000079c5 */ /* 0x000fe40000010000 */
[----:B------:R-:W-:-:S07]  /*16b0*/  WARPGROUP.ARRIVE ;  /* 0x00000000000079c5 */ /* 0x000fce0000000000 */
[----:B------:R-:W-:Y:S01]  /*16c0*/  HGMMA.64x128x16.F32 R24, gdesc[UR12], R24, gsb0 ;  /* 0x01e000000c1879f0 */ /* 0x000fe20008000818 */
        /* <DEDUP_REMOVED lines=71> */
[----:B------:R-:W-:Y:S03]  /*1b40*/  HGMMA.64x128x16.F32 R24, gdesc[UR12], R24, gsb0 ;  /* 0x01e000000c1879f0 */ /* 0x000fe60008000818 */
[----:B------:R-:W-:Y:S02]  /*1b50*/  WARPGROUP.DEPBAR.LE gsb0, 0x0 ;  /* 0x00008000000079c5 */ /* 0x000fe40000010000 */
[----:B------:R-:W-:Y:S05]  /*1b60*/  @!P1 BRA `(.L_x_22) ;  /* 0x0000000800349947 */ /* 0x000fea0003800000 */
[----:B------:R-:W-:Y:S02]  /*1b70*/  UIADD3 UR6, UR39, 0x1, URZ ;  /* 0x0000000127067890 */ /* 0x000fe4000fffe03f */
[----:B------:R-:W-:Y:S02]  /*1b80*/  IMAD.U32 R3, RZ, RZ, UR39 ;  /* 0x00000027ff037e24 */ /* 0x000fe4000f8e00ff */
[----:B------:R-:W-:-:S04]  /*1b90*/  UISETP.NE.AND UP0, UPT, UR6, 0x2, UPT ;  /* 0x000000020600788c */ /* 0x000fc8000bf05270 */
[----:B------:R-:W-:Y:S02]  /*1ba0*/  USEL UR7, URZ, 0x1, UP0 ;  /* 0x000000013f077887 */ /* 0x000fe40008000000 */
[----:B------:R-:W-:Y:S02]  /*1bb0*/  USEL UR6, UR6, URZ, UP0 ;  /* 0x0000003f06067287 */ /* 0x000fe40008000000 */
[----:B------:R-:W-:-:S06]  /*1bc0*/  ULOP3.LUT UR7, UR38, UR7, URZ, 0x3c, !UPT ;  /* 0x0000000726077292 */ /* 0x000fcc000f8e3c3f */
[----:B------:R-:W-:-:S07]  /*1bd0*/  IMAD.U32 R7, RZ, RZ, UR7 ;  /* 0x00000007ff077e24 */ /* 0x000fce000f8e00ff */
.L_x_29:
[----:B------:R-:W-:Y:S05]  /*1be0*/  @!P0 BRA `(.L_x_23) ;  /* 0x0000000000048947 */ /* 0x000fea0003800000 */
[----:B------:R-:W-:Y:S01]  /*1bf0*/  BPT.TRAP 0x1 ;  /* 0x000000040000795c */ /* 0x000fe20000300000 */
.L_x_23:
[----:B------:R-:W2:Y:S01]  /*1c00*/  S2UR UR8, SR_CgaCtaId ;  /* 0x00000000000879c3 */ /* 0x000ea20000008800 */
[----:B------:R-:W-:Y:S01]  /*1c10*/  UMOV UR7, 0x400 ;  /* 0x0000040000077882 */ /* 0x000fe20000000000 */
[----:B01----:R-:W-:Y:S01]  /*1c20*/  IMAD.U32 R5, RZ, RZ, UR6 ;  /* 0x00000006ff057e24 */ /* 0x003fe2000f8e00ff */
[----:B------:R-:W-:Y:S01]  /*1c30*/  SHF.L.U32 R4, R7, 0x1f, RZ ;  /* 0x0000001f07047819 */ /* 0x000fe200000006ff */
[----:B--2---:R-:W-:-:S06]  /*1c40*/  ULEA UR7, UR8, UR7, 0x18 ;  /* 0x0000000708077291 */ /* 0x004fcc000f8ec03f */
[----:B------:R-:W-:-:S05]  /*1c50*/  IMAD.U32 R6, RZ, RZ, UR7 ;  /* 0x00000007ff067e24 */ /* 0x000fca000f8e00ff */
[----:B------:R-:W-:-:S04]  /*1c60*/  LEA R5, R5, R6, 0x3 ;  /* 0x0000000605057211 */ /* 0x000fc800078e18ff */
[----:B------:R0:W1:Y:S01]  /*1c70*/  SYNCS.PHASECHK.TRANS64.TRYWAIT P1, [R5+URZ], R4 ;  /* 0x00000004050075a7 */ /* 0x000062000802017f */
[----:B------:R-:W-:Y:S05]  /*1c80*/  @!P0 BRA `(.L_x_24) ;  /* 0x0000000000048947 */ /* 0x000fea0003800000 */
[----:B------:R-:W-:Y:S01]  /*1c90*/  BPT.TRAP 0x1 ;  /* 0x000000040000795c */ /* 0x000fe20000300000 */
.L_x_24:
[----:B-1----:R-:W-:Y:S05]  /*1ca0*/  @P1 BRA `(.L_x_25) ;  /* 0x0000000000081947 */ /* 0x002fea0003800000 */
[----:B------:R-:W1:Y:S02]  /*1cb0*/  SYNCS.PHASECHK.TRANS64.TRYWAIT P1, [R5+URZ], R4 ;  /* 0x00000004050075a7 */ /* 0x000e64000802017f */
[----:B-1----:R-:W-:Y:S05]  /*1cc0*/  @!P1 BRA `(.L_x_26) ;  /* 0x000000ac00609947 */ /* 0x002fea0003800000 */
.L_x_25:
[----:B------:R-:W-:Y:S01]  /*1cd0*/  ULEA UR10, UR6, UR4, 0xc ;  /* 0x00000004060a7291 */ /* 0x000fe2000f8e603f */
[----:B------:R-:W-:Y:S01]  /*1ce0*/  WARPGROUP.ARRIVE ;  /* 0x00000000000079c5 */ /* 0x000fe20000000000 */
[----:B------:R-:W-:Y:S01]  /*1cf0*/  ULEA UR8, UR6, UR5, 0xb ;  /* 0x0000000506087291 */ /* 0x000fe2000f8e583f */
[----:B------:R-:W-:Y:S01]  /*1d00*/  UMOV UR13, 0x40000040 ;  /* 0x40000040000d7882 */ /* 0x000fe20000000000 */
[----:B------:R-:W-:-:S03]  /*1d10*/  UMOV UR15, 0x40000040 ;  /* 0x40000040000f7882 */ /* 0x000fc60000000000 */
[----:B------:R-:W-:Y:S02]  /*1d20*/  UMOV UR12, UR10 ;  /* 0x0000000a000c7c82 */ /* 0x000fe40008000000 */
[----:B------:R-:W-:Y:S02]  /*1d30*/  UMOV UR14, UR8 ;  /* 0x00000008000e7c82 */ /* 0x000fe40008000000 */
        /* <DEDUP_REMOVED lines=92> */
[----:B------:R-:W-:Y:S01]  /*2300*/  BPT.TRAP 0x1 ;  /* 0x000000040000795c */ /* 0x000fe20000300000 */
.L_x_27:
[----:B------:R-:W-:-:S13]  /*2310*/  ISETP.NE.AND P1, PT, R156, RZ, PT ;  /* 0x000000ff9c00720c */ /* 0x000fda0003f25270 */
[----:B01----:R-:W-:-:S04]  /*2320*/  @P1 IMAD R4, R3, 0x8, R6 ;  /* 0x0000000803041824 */ /* 0x003fc800078e0206 */
[----:B------:R-:W-:-:S05]  /*2330*/  @P1 VIADD R5, R4, 0x10 ;  /* 0x0000001004051836 */ /* 0x000fca0000000000 */
[----:B------:R-:W-:-:S04]  /*2340*/  @P1 PRMT R5, R22, 0x654, R5 ;  /* 0x0000065416051816 */ /* 0x000fc80000000005 */
[----:B------:R0:W-:Y:S01]  /*2350*/  @P1 SYNCS.ARRIVE.TRANS64.RED.A1T0 RZ, [R5+URZ], RZ ;  /* 0x000000ff05ff19a7 */ /* 0x0001e2000810043f */
[----:B------:R-:W-:-:S13]  /*2360*/  ISETP.GT.U32.AND P1, PT, R19, 0x1, PT ;  /* 0x000000011300780c */ /* 0x000fda0003f24070 */
[----:B0-----:R-:W-:Y:S05]  /*2370*/  @P1 BRA `(.L_x_28) ;  /* 0x0000000000041947 */ /* 0x001fea0003800000 */
[----:B------:R-:W-:Y:S01]  /*2380*/  BPT.TRAP 0x1 ;  /* 0x000000040000795c */ /* 0x000fe20000300000 */
.L_x_28:
[----:B------:R-:W-:Y:S01]  /*2390*/  UIADD3 UR6, UR6, 0x1, URZ ;  /* 0x0000000106067890 */ /* 0x000fe2000fffe03f */
[C---:B------:R-:W-:Y:S01]  /*23a0*/  ISETP.GT.AND P2, PT, R0.reuse, 0x1, PT ;  /* 0x000000010000780c */ /* 0x040fe20003f44270 */
[----:B------:R-:W-:Y:S02]  /*23b0*/  VIADD R3, R3, 0x1 ;  /* 0x0000000103037836 */ /* 0x000fe40000000000 */
[----:B------:R-:W-:Y:S01]  /*23c0*/  UISETP.NE.AND UP0, UPT, UR6, 0x2, UPT ;  /* 0x000000020600788c */ /* 0x000fe2000bf05270 */
[----:B------:R-:W-:Y:S02]  /*23d0*/  VIADD R0, R0, 0xffffffff ;  /* 0xffffffff00007836 */ /* 0x000fe40000000000 */
[C---:B------:R-:W-:Y:S01]  /*23e0*/  ISETP.NE.AND P1, PT, R3.reuse, 0x2, PT ;  /* 0x000000020300780c */ /* 0x040fe20003f25270 */
[----:B------:R-:W-:Y:S02]  /*23f0*/  USEL UR7, URZ, 0x1, UP0 ;  /* 0x000000013f077887 */ /* 0x000fe40008000000 */
[----:B------:R-:W-:Y:S01]  /*2400*/  USEL UR6, UR6, URZ, UP0 ;  /* 0x0000003f06067287 */ /* 0x000fe20008000000 */
[----:B------:R-:W-:-:S03]  /*2410*/  SEL R3, R3, RZ, P1 ;  /* 0x000000ff03037207 */ /* 0x000fc60000800000 */
[----:B------:R-:W-:Y:S01]  /*2420*/  LOP3.LUT R7, R7, UR7, RZ, 0x3c, !PT ;  /* 0x0000000707077c12 */ /* 0x000fe2000f8e3cff */
[----:B------:R-:W-:Y:S07]  /*2430*/  @P2 BRA `(.L_x_29) ;  /* 0xfffffff400e82947 */ /* 0x000fee000383ffff */
.L_x_22:
[----:B------:R-:W2:Y:S02]  /*2440*/  LDC R0, c[0x0][0x28c] ;  /* 0x0000a300ff007b82 */ /* 0x000ea40000000800 */
[----:B--2---:R-:W-:-:S13]  /*2450*/  ISETP.GE.AND P1, PT, R0, 0x1, PT ;  /* 0x000000010000780c */ /* 0x004fda0003f26270 */
[----:B------:R-:W-:Y:S05]  /*2460*/  @!P1 BRA `(.L_x_30) ;  /* 0x0000000000409947 */ /* 0x000fea0003800000 */
[----:B------:R-:W-:Y:S05]  /*2470*/  @!P0 BRA `(.L_x_31) ;  /* 0x0000000000048947 */ /* 0x000fea0003800000 */
[----:B------:R-:W-:Y:S01]  /*2480*/  BPT.TRAP 0x1 ;  /* 0x000000040000795c */ /* 0x000fe20000300000 */
.L_x_31:
[----:B------:R-:W-:Y:S01]  /*2490*/  ISETP.NE.AND P0, PT, R156, RZ, PT ;  /* 0x000000ff9c00720c */ /* 0x000fe20003f05270 */
[----:B------:R-:W-:-:S12]  /*24a0*/  UISETP.LT.AND UP1, UPT, UR40, 0x1, UPT ;  /* 0x000000012800788c */ /* 0x000fd8000bf21270 */
[----:B------:R-:W-:-:S05]  /*24b0*/  VOTEU.ANY UP0, P0 ;  /* 0x00000000003f7886 */ /* 0x000fca0000000100 */
[----:B------:R-:W-:-:S04]  /*24c0*/  @UP0 USEL UR4, UR40, 0x1, UP1 ;  /* 0x0000000128040887 */ /* 0x000fc80008800000 */
[----:B------:R-:W-:-:S06]  /*24d0*/  @UP0 UIADD3 UR4, UR39, UR40, -UR4 ;  /* 0x0000002827040290 */ /* 0x000fcc000fffe804 */
[----:B------:R-:W-:-:S04]  /*24e0*/  IMAD.U32 R0, RZ, RZ, UR4 ;  /* 0x00000004ff007e24 */ /* 0x000fc8000f8e00ff */
[----:B------:R-:W-:-:S05]  /*24f0*/  @P0 IMAD.SHL.U32 R0, R0, 0x8, RZ ;  /* 0x0000000800000824 */ /* 0x000fca00078e00ff */
[----:B------:R-:W-:-:S04]  /*2500*/  @P0 LOP3.LUT R0, R0, 0x8, RZ, 0xc0, !PT ;  /* 0x0000000800000812 */ /* 0x000fc800078ec0ff */
[----:B------:R-:W-:-:S04]  /*2510*/  @P0 IADD3 R3, R6, 0x10, R0 ;  /* 0x0000001006030810 */ /* 0x000fc80007ffe000 */
[----:B------:R-:W-:-:S04]  /*2520*/  @P0 PRMT R3, R22, 0x654, R3 ;  /* 0x0000065416030816 */ /* 0x000fc80000000003 */
[----:B------:R2:W-:Y:S01]  /*2530*/  @P0 SYNCS.ARRIVE.TRANS64.RED.A1T0 RZ, [R3+URZ], RZ ;  /* 0x000000ff03ff09a7 */ /* 0x0005e2000810043f */
[----:B------:R-:W-:-:S13]  /*2540*/  ISETP.GT.U32.AND P0, PT, R19, 0x1, PT ;  /* 0x000000011300780c */ /* 0x000fda0003f04070 */
[----:B--2---:R-:W-:Y:S05]  /*2550*/  @P0 BRA `(.L_x_30) ;  /* 0x0000000000040947 */ /* 0x004fea0003800000 */
[----:B------:R-:W-:Y:S01]  /*2560*/  BPT.TRAP 0x1 ;  /* 0x000000040000795c */ /* 0x000fe20000300000 */
.L_x_30:
[----:B------:R-:W2:Y:S01]  /*2570*/  LDC R6, c[0x0][0x288] ;  /* 0x0000a200ff067b82 */ /* 0x000ea20000000800 */
[--C-:B------:R-:W-:Y:S01]  /*2580*/  SHF.R.U32.HI R0, RZ, 0x2, R18.reuse ;  /* 0x00000002ff007819 */ /* 0x100fe20000011612 */
[----:B------:R-:W-:Y:S01]  /*2590*/  UIADD3 UR39, UR40, UR39, URZ ;  /* 0x0000002728277290 */ /* 0x000fe2000fffe03f */
[----:B01----:R-:W-:Y:S01]  /*25a0*/  SHF.R.U32.HI R5, RZ, 0x7, R18 ;  /* 0x00000007ff057819 */ /* 0x003fe20000011612 */
[----:B------:R-:W-:Y:S01]  /*25b0*/  ULDC UR8, c[0x0][0x284] ;  /* 0x0000a10000087ab9 */ /* 0x000fe20000000800 */
[----:B------:R-:W-:Y:S01]  /*25c0*/  LOP3.LUT R3, R0, 0x7, RZ, 0xc0, !PT ;  /* 0x0000000700037812 */ /* 0x000fe200078ec0ff */
[----:B------:R-:W-:Y:S01]  /*25d0*/  USHF.R.U32.HI UR4, URZ, 0x1, UR39 ;  /* 0x000000013f047899 */ /* 0x000fe20008011627 */
[----:B------:R-:W-:Y:S01]  /*25e0*/  LOP3.LUT R4, R18, 0x60, RZ, 0xc0, !PT ;  /* 0x0000006012047812 */ /* 0x000fe200078ec0ff */
[----:B------:R-:W-:Y:S01]  /*25f0*/  UISETP.GT.U32.AND UP1, UPT, UR39, 0x1, UPT ;  /* 0x000000012700788c */ /* 0x000fe2000bf24070 */
[----:B------:R-:W-:Y:S01]  /*2600*/  LOP3.LUT R0, R5, 0x1, RZ, 0xc0, !PT ;  /* 0x0000000105007812 */ /* 0x000fe200078ec0ff */
[----:B------:R-:W-:Y:S01]  /*2610*/  ULOP3.LUT UR4, UR4, 0x1, URZ, 0xc0, !UPT ;  /* 0x0000000104047892 */ /* 0x000fe2000f8ec03f */
[----:B------:R-:W-:Y:S01]  /*2620*/  SHF.R.U32.HI R8, RZ, 0x1, R4 ;  /* 0x00000001ff087819 */ /* 0x000fe20000011604 */
[----:B------:R-:W-:Y:S01]  /*2630*/  ULDC.64 UR6, c[0x0][0x5d0] ;  /* 0x0001740000067ab9 */ /* 0x000fe20000000a00 */
[----:B------:R-:W-:Y:S01]  /*2640*/  SHF.L.U32 R11, R153, 0x7, RZ ;  /* 0x00000007990b7819 */ /* 0x000fe200000006ff */
[----:B------:R-:W-:Y:S01]  /*2650*/  IMAD.SHL.U32 R4, R0, 0x40, RZ ;  /* 0x0000004000047824 */ /* 0x000fe200078e00ff */
[----:B------:R-:W-:Y:S01]  /*2660*/  IADD3 R5, RZ, -R8, -R3 ;  /* 0x80000008ff057210 */ /* 0x000fe20007ffe803 */
[----:B------:R-:W-:Y:S01]  /*2670*/  UISETP.NE.U32.AND UP0, UPT, UR4, 0x1, UPT ;  /* 0x000000010400788c */ /* 0x000fe2000bf05070 */
[----:B------:R-:W-:Y:S01]  /*2680*/  SHF.R.S32.HI R15, RZ, 0x1f, R23 ;  /* 0x0000001fff0f7819 */ /* 0x000fe20000011417 */
[----:B------:R-:W-:Y:S01]  /*2690*/  UISETP.LT.U32.AND UP1, UPT, UR40, 0x2, UP1 ;  /* 0x000000022800788c */ /* 0x000fe20008f21070 */
[----:B------:R-:W-:Y:S01]  /*26a0*/  LOP3.LUT R165, R4, 0x40, R3, 0xe2, !PT ;  /* 0x0000004004a57812 */ /* 0x000fe200078ee203 */
[----:B------:R-:W-:Y:S01]  /*26b0*/  IMAD R157, R0, -0x40, R5 ;  /* 0xffffffc0009d7824 */ /* 0x000fe200078e0205 */
[----:B------:R-:W-:Y:S01]  /*26c0*/  LOP3.LUT R3, R18, 0x3, RZ, 0xc0, !PT ;  /* 0x0000000312037812 */ /* 0x000fe200078ec0ff */
[----:B------:R-:W-:Y:S01]  /*26d0*/  IMAD.SHL.U32 R0, R152, 0x100, RZ ;  /* 0x0000010098007824 */ /* 0x000fe200078e00ff */
[----:B------:R-:W-:Y:S01]  /*26e0*/  UISETP.GT.U32.AND UP0, UPT, UR40, 0x1, !UP0 ;  /* 0x000000012800788c */ /* 0x000fe2000c704070 */
[----:B--2---:R-:W-:Y:S01]  /*26f0*/  ISETP.GE.AND P0, PT, R11, R6, PT ;  /* 0x000000060b00720c */ /* 0x004fe20003f06270 */
[----:B------:R-:W-:Y:S01]  /*2700*/  IMAD R4, R15, UR6, RZ ;  /* 0x000000060f047c24 */ /* 0x000fe2000f8e02ff */
[----:B------:R-:W-:Y:S01]  /*2710*/  USEL UR5, URZ, 0x1, !UP1 ;  /* 0x000000013f057887 */ /* 0x000fe2000c800000 */
[----:B------:R-:W-:Y:S01]  /*2720*/  IMAD R10, R3, -0x2, R6 ;  /* 0xfffffffe030a7824 */ /* 0x000fe200078e0206 */
[----:B------:R-:W-:Y:S01]  /*2730*/  ISETP.GE.OR P0, PT, R0, UR8, P0 ;  /* 0x0000000800007c0c */ /* 0x000fe20008706670 */
[----:B------:R-:W-:Y:S01]  /*2740*/  IMAD.SHL.U32 R6, R18, 0x2, RZ ;  /* 0x0000000212067824 */ /* 0x000fe200078e00ff */
[----:B------:R-:W-:Y:S01]  /*2750*/  USEL UR4, URZ, 0x1, !UP0 ;  /* 0x000000013f047887 */ /* 0x000fe2000c000000 */
[----:B------:R-:W-:Y:S01]  /*2760*/  IMAD.WIDE R152, R152, 0x100, RZ ;  /* 0x0000010098987825 */ /* 0x000fe200078e02ff */
[----:B------:R-:W-:Y:S01]  /*2770*/  ULOP3.LUT UR39, UR39, 0x1, URZ, 0xc0, !UPT ;  /* 0x0000000127277892 */ /* 0x000fe2000f8ec03f */
[----:B------:R-:W-:Y:S01]  /*2780*/  IADD3 R157, -R0, UR8, R157 ;  /* 0x00000008009d7c10 */ /* 0x000fe2000fffe19d */
[----:B------:R-:W-:Y:S01]  /*2790*/  ULOP3.LUT UR38, UR4, UR38, UR5, 0x96, !UPT ;  /* 0x0000002604267292 */ /* 0x000fe2000f8e9605 */
[----:B------:R-:W-:Y:S01]  /*27a0*/  LOP3.LUT R6, R11, 0x6, R6, 0xf8, !PT ;  /* 0x000000060b067812 */ /* 0x000fe200078ef806 */
[----:B------:R-:W-:Y:S01]  /*27b0*/  IMAD R9, R23, UR7, R4 ;  /* 0x0000000717097c24 */ /* 0x000fe2000f8e0204 */
[----:B------:R-:W-:Y:S01]  /*27c0*/  LOP3.LUT R165, R152, R165, R8, 0xfe, !PT ;  /* 0x000000a598a57212 */ /* 0x000fe200078efe08 */
[----:B------:R-:W-:Y:S01]  /*27d0*/  IMAD.IADD R0, R10, 0x1, -R11 ;  /* 0x000000010a007824 */ /* 0x000fe200078e0a0b */
[----:B------:R-:W-:Y:S01]  /*27e0*/  SHF.R.S32.HI R7, RZ, 0x1f, R6 ;  /* 0x0000001fff077819 */ /* 0x000fe20000011406 */
[----:B------:R-:W-:-:S02]  /*27f0*/  IMAD.MOV.U32 R3, RZ, RZ, -0x1 ;  /* 0xffffffffff037424 */ /* 0x000fc400078e00ff */
[----:B------:R-:W-:-:S04]  /*2800*/  IMAD.WIDE.U32 R4, R23, UR6, R6 ;  /* 0x0000000617047c25 */ /* 0x000fc8000f8e0006 */
[----:B------:R-:W-:Y:S02]  /*2810*/  IMAD.IADD R9, R5, 0x1, R9 ;  /* 0x0000000105097824 */ /* 0x000fe400078e0209 */
[----:B------:R-:W-:Y:S01]  /*2820*/  IMAD.MOV.U32 R8, RZ, RZ, R4 ;  /* 0x000000ffff087224 */ /* 0x000fe200078e0004 */
[----:B------:R-:W-:Y:S06]  /*2830*/  @P0 BRA `(.L_x_32) ;  /* 0x0000008400700947 */ /* 0x000fec0003800000 */
[----:B------:R-:W0:Y:S01]  /*2840*/  LDC.64 R4, c[0x0][0x5c8] ;  /* 0x00017200ff047b82 */ /* 0x000e220000000a00 */
[----:B-----5:R-:W-:Y:S01]  /*2850*/  FSETP.NEU.AND P1, PT, R155, RZ, PT ;  /* 0x000000ff9b00720b */ /* 0x020fe20003f2d000 */
[----:B------:R-:W-:Y:S01]  /*2860*/  BSSY B0, `(.L_x_32) ;  /* 0x0000859000007945 */ /* 0x000fe20003800000 */
[----:B------:R-:W-:-:S04]  /*2870*/  ISETP.GT.AND P2, PT, R157, RZ, PT ;  /* 0x000000ff9d00720c */ /* 0x000fc80003f44270 */
[----:B------:R-:W-:Y:S01]  /*2880*/  ISETP.GT.AND P0, PT, R0, RZ, P2 ;  /* 0x000000ff0000720c */ /* 0x000fe20001704270 */
[-C--:B0-----:R-:W-:Y:S02]  /*2890*/  IMAD R10, R153, R4.reuse, RZ ;  /* 0x00000004990a7224 */ /* 0x081fe400078e02ff */
[----:B------:R-:W-:-:S04]  /*28a0*/  IMAD.WIDE.U32 R166, R165, R4, R8 ;  /* 0x00000004a5a67225 */ /* 0x000fc800078e0008 */
[----:B------:R-:W-:-:S04]  /*28b0*/  IMAD R9, R165, R5, R10 ;  /* 0x00000005a5097224 */ /* 0x000fc800078e020a */
[----:B------:R-:W-:Y:S01]  /*28c0*/  IMAD.IADD R171, R167, 0x1, R9 ;  /* 0x00000001a7ab7824 */ /* 0x000fe200078e0209 */
[----:B------:R-:W-:Y:S06]  /*28d0*/  @!P1 BRA `(.L_x_33) ;  /* 0x0000006000209947 */ /* 0x000fec0003800000 */
[----:B------:R-:W0:Y:S01]  /*28e0*/  LDC.64 R10, c[0x0][0x5b8] ;  /* 0x00016e00ff0a7b82 */ /* 0x000e220000000a00 */
[----:B------:R-:W-:-:S07]  /*28f0*/  ULDC.64 UR4, c[0x0][0x5c0] ;  /* 0x0001700000047ab9 */ /* 0x000fce0000000a00 */
[----:B------:R-:W1:Y:S08]  /*2900*/  LDC.64 R12, c[0x0][0x5b0] ;  /* 0x00016c00ff0c7b82 */ /* 0x000e700000000a00 */
[----:B------:R-:W2:Y:S01]  /*2910*/  LDC.64 R8, c[0x0][0x5a8] ;  /* 0x00016a00ff087b82 */ /* 0x000ea20000000a00 */
[----:B0-----:R-:W-:-:S04]  /*2920*/  IMAD R14, R15, R10, RZ ;  /* 0x0000000a0f0e7224 */ /* 0x001fc800078e02ff */
[C---:B------:R-:W-:Y:S02]  /*2930*/  IMAD R11, R23.reuse, R11, R14 ;  /* 0x0000000b170b7224 */ /* 0x040fe400078e020e */
[----:B------:R-:W-:-:S04]  /*2940*/  IMAD.WIDE.U32 R14, R23, R10, R6 ;  /* 0x0000000a170e7225 */ /* 0x000fc800078e0006 */
[----:B-1----:R-:W-:Y:S01]  /*2950*/  IMAD R20, R153, R12, RZ ;  /* 0x0000000c99147224 */ /* 0x002fe200078e02ff */
[----:B------:R-:W-:-:S03]  /*2960*/  IADD3 R21, R15, R11, RZ ;  /* 0x0000000b0f157210 */ /* 0x000fc60007ffe0ff */
[----:B------:R-:W-:Y:S02]  /*2970*/  IMAD R169, R165, R13, R20 ;  /* 0x0000000da5a97224 */ /* 0x000fe400078e0214 */
[----:B------:R-:W-:-:S04]  /*2980*/  IMAD.MOV.U32 R20, RZ, RZ, R14 ;  /* 0x000000ffff147224 */ /* 0x000fc800078e000e */
[----:B------:R-:W-:-:S04]  /*2990*/  IMAD.WIDE.U32 R158, R165, R12, R20 ;  /* 0x0000000ca59e7225 */ /* 0x000fc800078e0014 */
[----:B------:R-:W-:Y:S01]  /*29a0*/  IMAD.IADD R159, R159, 0x1, R169 ;  /* 0x000000019f9f7824 */ /* 0x000fe200078e02a9 */
[----:B--2---:R-:W-:-:S04]  /*29b0*/  LEA R160, P1, R158, R8, 0x1 ;  /* 0x000000089ea07211 */ /* 0x004fc800078208ff */
[----:B------:R-:W-:-:S05]  /*29c0*/  LEA.HI.X R161, R158, R9, R159, 0x1, P1 ;  /* 0x000000099ea17211 */ /* 0x000fca00008f0c9f */
[----:B------:R-:W2:Y:S01]  /*29d0*/  @P0 LDG.E.LTC128B.U16 R167, desc[UR36][R160.64] ;  /* 0x00000024a0a70981 */ /* 0x000ea2000c1e1520 */
[----:B------:R-:W-:Y:S01]  /*29e0*/  IMAD.WIDE.U32 R162, R165, R12, R6 ;  /* 0x0000000ca5a27225 */ /* 0x000fe200078e0006 */
[----:B------:R-:W-:Y:S01]  /*29f0*/  ISETP.GT.AND P3, PT, R0, 0x1, P2 ;  /* 0x000000010000780c */ /* 0x000fe20001764270 */
[----:B------:R-:W-:Y:S02]  /*2a00*/  BSSY B1, `(.L_x_34) ;  /* 0x0000013000017945 */ /* 0x000fe40003800000 */
[----:B------:R-:W-:Y:S02]  /*2a10*/  IMAD.IADD R163, R169, 0x1, R163 ;  /* 0x00000001a9a37824 */ /* 0x000fe400078e02a3 */
[----:B------:R-:W-:-:S04]  /*2a20*/  IMAD.WIDE.U32 R162, R23, R10, R162 ;  /* 0x0000000a17a27225 */ /* 0x000fc800078e00a2 */
[----:B--2---:R-:W-:-:S05]  /*2a30*/  HADD2.F32 R158, -RZ, R167.H0_H0 ;  /* 0x200000a7ff9e7230 */ /* 0x004fca0000004100 */
[----:B------:R-:W-:Y:S01]  /*2a40*/  FMUL R159, R158, R155 ;  /* 0x0000009b9e9f7220 */ /* 0x000fe20000400000 */
[----:B------:R-:W-:-:S03]  /*2a50*/  LEA R158, P1, R166, UR4, 0x1 ;  /* 0x00000004a69e7c11 */ /* 0x000fc6000f8208ff */
[----:B------:R-:W-:Y:S01]  /*2a60*/  FFMA R159, R88, R154, R159 ;  /* 0x0000009a589f7223 */ /* 0x000fe2000000009f */
[----:B------:R-:W-:-:S04]  /*2a70*/  IMAD.IADD R88, R11, 0x1, R163 ;  /* 0x000000010b587824 */ /* 0x000fc800078e02a3 */
[----:B------:R-:W-:Y:S02]  /*2a80*/  F2FP.F16.F32.PACK_AB R161, RZ, R159 ;  /* 0x0000009fffa1723e */ /* 0x000fe400000000ff */
[----:B------:R-:W-:Y:S02]  /*2a90*/  LEA.HI.X R159, R166, UR5, R171, 0x1, P1 ;  /* 0x00000005a69f7c11 */ /* 0x000fe400088f0cab */
[----:B------:R-:W-:Y:S02]  /*2aa0*/  PRMT R163, R161, 0x7610, R163 ;  /* 0x00007610a1a37816 */ /* 0x000fe400000000a3 */
[----:B------:R-:W-:-:S03]  /*2ab0*/  LEA R160, P1, R162, R8, 0x1 ;  /* 0x00000008a2a07211 */ /* 0x000fc600078208ff */
[----:B------:R0:W-:Y:S01]  /*2ac0*/  @P0 STG.E.U16 desc[UR36][R158.64], R163 ;  /* 0x000000a39e000986 */ /* 0x0001e2000c101524 */
[--C-:B------:R-:W-:Y:S01]  /*2ad0*/  LEA.HI.X R161, R162, R9, R88.reuse, 0x1, P1 ;  /* 0x00000009a2a17211 */ /* 0x100fe200008f0c58 */
[C---:B------:R-:W-:Y:S01]  /*2ae0*/  IMAD.SHL.U32 R162, R12.reuse, 0x8, RZ ;  /* 0x000000080ca27824 */ /* 0x040fe200078e00ff */
[----:B------:R-:W-:Y:S02]  /*2af0*/  PRMT R88, R167, 0x7610, R88 ;  /* 0x00007610a7587816 */ /* 0x000fe40000000058 */
[----:B0-----:R-:W-:Y:S01]  /*2b00*/  SHF.L.U64.HI R163, R12, 0x3, R13 ;  /* 0x000000030ca37819 */ /* 0x001fe2000001020d */
[----:B------:R-:W-:Y:S06]  /*2b10*/  @!P3 BRA `(.L_x_35) ;  /* 0x000000000004b947 */ /* 0x000fec0003800000 */
[----:B------:R0:W5:Y:S02]  /*2b20*/  LDG.E.LTC128B.U16 R88, desc[UR36][R160.64+0x2] ;  /* 0x00000224a0587981 */ /* 0x000164000c1e1520 */
.L_x_35:
[----:B------:R-:W-:Y:S05]  /*2b30*/  BSYNC B1 ;  /* 0x0000000000017941 */ /* 0x000fea0003800000 */
.L_x_34:
[----:B-----5:R-:W-:Y:S01]  /*2b40*/  HADD2.F32 R168, -RZ, R88.H0_H0 ;  /* 0x20000058ffa87230 */ /* 0x020fe20000004100 */
[----:B------:R-:W-:Y:S01]  /*2b50*/  ISETP.GT.AND P0, PT, R157, 0x8, PT ;  /* 0x000000089d00780c */ /* 0x000fe20003f04270 */
[----:B------:R-:W-:-:S04]  /*2b60*/  IMAD.WIDE.U32 R166, R165, R12, R162 ;  /* 0x0000000ca5a67225 */ /* 0x000fc800078e00a2 */
[----:B------:R-:W-:Y:S01]  /*2b70*/  FMUL R168, R168, R155 ;  /* 0x0000009ba8a87220 */ /* 0x000fe20000400000 */
[----:B------:R-:W-:Y:S01]  /*2b80*/  IMAD.IADD R169, R169, 0x1, R167 ;  /* 0x00000001a9a97824 */ /* 0x000fe200078e02a7 */
[----:B------:R-:W-:Y:S02]  /*2b90*/  ISETP.GT.AND P1, PT, R0, RZ, P0 ;  /* 0x000000ff0000720c */ /* 0x000fe40000724270 */
[----:B------:R-:W-:Y:S01]  /*2ba0*/  FFMA R168, R89, R154, R168 ;  /* 0x0000009a59a87223 */ /* 0x000fe200000000a8 */
[----:B------:R-:W-:-:S04]  /*2bb0*/  IADD3 R89, P4, R14, R166, RZ ;  /* 0x000000a60e597210 */ /* 0x000fc80007f9e0ff */
[----:B------:R-:W-:Y:S01]  /*2bc0*/  F2FP.F16.F32.PACK_AB R168, RZ, R168 ;  /* 0x000000a8ffa8723e */ /* 0x000fe200000000ff */
[----:B------:R-:W-:Y:S01]  /*2bd0*/  IMAD.X R172, R169, 0x1, R21, P4 ;  /* 0x00000001a9ac7824 */ /* 0x000fe200020e0615 */
[C---:B------:R-:W-:Y:S02]  /*2be0*/  LEA R170, P4, R89.reuse, R8, 0x1 ;  /* 0x0000000859aa7211 */ /* 0x040fe400078808ff */
[----:B------:R-:W-:Y:S02]  /*2bf0*/  PRMT R167, R168, 0x7610, R167 ;  /* 0x00007610a8a77816 */ /* 0x000fe400000000a7 */
[----:B------:R-:W-:Y:S02]  /*2c00*/  PRMT R168, R88, 0x7610, R168 ;  /* 0x0000761058a87816 */ /* 0x000fe400000000a8 */
[----:B------:R-:W-:Y:S01]  /*2c10*/  LEA.HI.X R171, R89, R9, R172, 0x1, P4 ;  /* 0x0000000959ab7211 */ /* 0x000fe200020f0cac */
[----:B------:R1:W-:Y:S04]  /*2c20*/  @P3 STG.E.U16 desc[UR36][R158.64+0x2], R167 ;  /* 0x000002a79e003986 */ /* 0x0003e8000c101524 */
[----:B------:R2:W3:Y:S01]  /*2c30*/  @P1 LDG.E.LTC128B.U16 R168, desc[UR36][R170.64] ;  /* 0x00000024aaa81981 */ /* 0x0004e2000c1e1520 */
[----:B------:R-:W-:Y:S01]  /*2c40*/  IADD3 R166, P3, R6, R166, RZ ;  /* 0x000000a606a67210 */ /* 0x000fe20007f7e0ff */
[----:B------:R-:W-:Y:S03]  /*2c50*/  BSSY B1, `(.L_x_36) ;  /* 0x0000012000017945 */ /* 0x000fe60003800000 */
[----:B-1----:R-:W-:Y:S01]  /*2c60*/  IADD3.X R167, R7, R169, RZ, P3, !PT ;  /* 0x000000a907a77210 */ /* 0x002fe20001ffe4ff */
[----:B------:R-:W-:-:S02]  /*2c70*/  IMAD.SHL.U32 R169, R4, 0x10, RZ ;  /* 0x0000001004a97824 */ /* 0x000fc400078e00ff */
[----:B------:R-:W-:-:S03]  /*2c80*/  IMAD.WIDE.U32 R166, R23, R10, R166 ;  /* 0x0000000a17a67225 */ /* 0x000fc600078e00a6 */
[----:B--2---:R-:W-:Y:S01]  /*2c90*/  IADD3 R170, P3, R169, R158, RZ ;  /* 0x0000009ea9aa7210 */ /* 0x004fe20007f7e0ff */
[----:B------:R-:W-:Y:S01]  /*2ca0*/  IMAD.IADD R172, R11, 0x1, R167 ;  /* 0x000000010bac7824 */ /* 0x000fe200078e02a7 */
[----:B------:R-:W-:-:S05]  /*2cb0*/  SHF.L.U64.HI R167, R4, 0x4, R5 ;  /* 0x0000000404a77819 */ /* 0x000fca0000010205 */
[----:B------:R-:W-:Y:S02]  /*2cc0*/  IMAD.X R171, R167, 0x1, R159, P3 ;  /* 0x00000001a7ab7824 */ /* 0x000fe400018e069f */
[----:B---3--:R-:W-:-:S05]  /*2cd0*/  HADD2.F32 R88, -RZ, R168.H0_H0 ;  /* 0x200000a8ff587230 */ /* 0x008fca0000004100 */
[----:B------:R-:W-:Y:S01]  /*2ce0*/  FMUL R89, R88, R155 ;  /* 0x0000009b58597220 */ /* 0x000fe20000400000 */
[----:B------:R-:W-:-:S03]  /*2cf0*/  LEA R88, P4, R166, R8, 0x1 ;  /* 0x00000008a6587211 */ /* 0x000fc600078808ff */
[----:B------:R-:W-:Y:S01]  /*2d00*/  FFMA R90, R90, R154, R89 ;  /* 0x0000009a5a5a7223 */ /* 0x000fe20000000059 */
[----:B------:R-:W-:Y:S02]  /*2d10*/  LEA.HI.X R89, R166, R9, R172, 0x1, P4 ;  /* 0x00000009a6597211 */ /* 0x000fe400020f0cac */
[----:B------:R-:W-:Y:S02]  /*2d20*/  ISETP.GT.AND P4, PT, R0, 0x1, P0 ;  /* 0x000000010000780c */ /* 0x000fe40000784270 */
[----:B------:R-:W-:-:S05]  /*2d30*/  F2FP.F16.F32.PACK_AB R90, RZ, R90 ;  /* 0x0000005aff5a723e */ /* 0x000fca00000000ff */
[----:B------:R1:W-:Y:S06]  /*2d40*/  @P1 STG.E.U16 desc[UR36][R170.64], R90 ;  /* 0x0000005aaa001986 */ /* 0x0003ec000c101524 */
[----:B------:R-:W-:Y:S05]  /*2d50*/  @!P4 BRA `(.L_x_37) ;  /* 0x000000000004c947 */ /* 0x000fea0003800000 */
[----:B------:R2:W5:Y:S02]  /*2d60*/  LDG.E.LTC128B.U16 R168, desc[UR36][R88.64+0x2] ;  /* 0x0000022458a87981 */ /* 0x000564000c1e1520 */
.L_x_37:
[----:B------:R-:W-:Y:S05]  /*2d70*/  BSYNC B1 ;  /* 0x0000000000017941 */ /* 0x000fea0003800000 */
.L_x_36:
[----:B-1---5:R-:W-:Y:S01]  /*2d80*/  HADD2.F32 R90, -RZ, R168.H0_H0 ;  /* 0x200000a8ff5a7230 */ /* 0x022fe20000004100 */
[----:B------:R-:W-:Y:S01]  /*2d90*/  ISETP.GT.AND P1, PT, R0, 0x8, P2 ;  /* 0x000000080000780c */ /* 0x000fe20001724270 */
[----:B------:R-:W-:Y:S03]  /*2da0*/  BSSY B1, `(.L_x_38) ;  /* 0x000000a000017945 */ /* 0x000fe60003800000 */
[----:B------:R-:W-:-:S04]  /*2db0*/  FMUL R90, R90, R155 ;  /* 0x0000009b5a5a7220 */ /* 0x000fc80000400000 */
[----:B------:R-:W-:Y:S01]  /*2dc0*/  FFMA R90, R91, R154, R90 ;  /* 0x0000009a5b5a7223 */ /* 0x000fe2000000005a */
[----:B------:R-:W-:-:S04]  /*2dd0*/  @P4 IMAD.MOV.U32 R91, RZ, RZ, R171 ;  /* 0x000000ffff5b4224 */ /* 0x000fc800078e00ab */
[----:B------:R-:W-:-:S04]  /*2de0*/  F2FP.F16.F32.PACK_AB R90, RZ, R90 ;  /* 0x0000005aff5a723e */ /* 0x000fc800000000ff */
[----:B------:R-:W-:Y:S01]  /*2df0*/  PRMT R166, R90, 0x7610, R166 ;  /* 0x000076105aa67816 */ /* 0x000fe200000000a6 */
[----:B------:R-:W-:-:S05]  /*2e00*/  @P4 IMAD.MOV.U32 R90, RZ, RZ, R170 ;  /* 0x000000ffff5a4224 */ /* 0x000fca00078e00aa */
[----:B------:R1:W-:Y:S01]  /*2e10*/  @P4 STG.E.U16 desc[UR36][R90.64+0x2], R166 ;  /* 0x000002a65a004986 */ /* 0x0003e2000c101524 */
[----:B------:R-:W-:Y:S05]  /*2e20*/  @!P1 BRA `(.L_x_39) ;  /* 0x0000000000049947 */ /* 0x000fea0003800000 */
[----:B------:R3:W5:Y:S02]  /*2e30*/  LDG.E.LTC128B.U16 R168, desc[UR36][R160.64+0x10] ;  /* 0x00001024a0a87981 */ /* 0x000764000c1e1520 */
.L_x_39:
[----:B------:R-:W-:Y:S05]  /*2e40*/  BSYNC B1 ;  /* 0x0000000000017941 */ /* 0x000fea0003800000 */
.L_x_38:
[----:B-1---5:R-:W-:Y:S01]  /*2e50*/  HADD2.F32 R90, -RZ, R168.H0_H0 ;  /* 0x200000a8ff5a7230 */ /* 0x022fe20000004100 */
[----:B------:R-:W-:Y:S01]  /*2e60*/  ISETP.GT.AND P3, PT, R0, 0x9, P2 ;  /* 0x000000090000780c */ /* 0x000fe20001764270 */
[----:B------:R-:W-:Y:S03]  /*2e70*/  BSSY B1, `(.L_x_40) ;  /* 0x000000a000017945 */ /* 0x000fe60003800000 */
[----:B------:R-:W-:Y:S01]  /*2e80*/  FMUL R91, R90, R155 ;  /* 0x0000009b5a5b7220 */ /* 0x000fe20000400000 */
[----:B------:R-:W-:-:S03]  /*2e90*/  @P1 IMAD.MOV.U32 R90, RZ, RZ, R158 ;  /* 0x000000ffff5a1224 */ /* 0x000fc600078e009e */
[----:B------:R-:W-:-:S05]  /*2ea0*/  FFMA R91, R92, R154, R91 ;  /* 0x0000009a5c5b7223 */ /* 0x000fca000000005b */
[----:B------:R-:W-:-:S04]  /*2eb0*/  F2FP.F16.F32.PACK_AB R91, RZ, R91 ;  /* 0x0000005bff5b723e */ /* 0x000fc800000000ff */
[----:B------:R-:W-:Y:S01]  /*2ec0*/  PRMT R92, R91, 0x7610, R92 ;  /* 0x000076105b5c7816 */ /* 0x000fe2000000005c */
[----:B------:R-:W-:-:S05]  /*2ed0*/  @P1 IMAD.MOV.U32 R91, RZ, RZ, R159 ;  /* 0x000000ffff5b1224 */ /* 0x000fca00078e009f */
[----:B------:R1:W-:Y:S01]  /*2ee0*/  @P1 STG.E.U16 desc[UR36][R90.64+0x10], R92 ;  /* 0x0000105c5a001986 */ /* 0x0003e2000c101524 */
[----:B------:R-:W-:Y:S05]  /*2ef0*/  @!P3 BRA `(.L_x_41) ;  /* 0x000000000004b947 */ /* 0x000fea0003800000 */
[----:B------:R4:W5:Y:S02]  /*2f00*/  LDG.E.LTC128B.U16 R168, desc[UR36][R160.64+0x12] ;  /* 0x00001224a0a87981 */ /* 0x000964000c1e1520 */
.L_x_41:
[----:B------:R-:W-:Y:S05]  /*2f10*/  BSYNC B1 ;  /* 0x0000000000017941 */ /* 0x000fea0003800000 */
.L_x_40:
[----:B-1---5:R-:W-:Y:S01]  /*2f20*/  HADD2.F32 R90, -RZ, R168.H0_H0 ;  /* 0x200000a8ff5a7230 */ /* 0x022fe20000004100 */
[----:B------:R-:W-:Y:S01]  /*2f30*/  ISETP.GT.AND P1, PT, R0, 0x8, P0 ;  /* 0x000000080000780c */ /* 0x000fe20000724270 */
[----:B------:R-:W-:Y:S01]  /*2f40*/  @P3 IMAD.MOV.U32 R91, RZ, RZ, R159 ;  /* 0x000000ffff5b3224 */ /* 0x000fe200078e009f */
[----:B------:R-:W-:Y:S02]  /*2f50*/  BSSY B1, `(.L_x_42) ;  /* 0x0000009000017945 */ /* 0x000fe40003800000 */
[----:B------:R-:W-:-:S04]  /*2f60*/  FMUL R90, R90, R155 ;  /* 0x0000009b5a5a7220 */ /* 0x000fc80000400000 */
[----:B------:R-:W-:-:S05]  /*2f70*/  FFMA R90, R93, R154, R90 ;  /* 0x0000009a5d5a7223 */ /* 0x000fca000000005a */
[----:B------:R-:W-:-:S04]  /*2f80*/  F2FP.F16.F32.PACK_AB R90, RZ, R90 ;  /* 0x0000005aff5a723e */ /* 0x000fc800000000ff */
[----:B------:R-:W-:Y:S02]  /*2f90*/  PRMT R92, R90, 0x7610, R92 ;  /* 0x000076105a5c7816 */ /* 0x000fe4000000005c */
[----:B------:R-:W-:-:S05]  /*2fa0*/  @P3 MOV R90, R158 ;  /* 0x0000009e005a3202 */ /* 0x000fca0000000f00 */
[----:B------:R1:W-:Y:S01]  /*2fb0*/  @P3 STG.E.U16 desc[UR36][R90.64+0x12], R92 ;  /* 0x0000125c5a003986 */ /* 0x0003e2000c101524 */
[----:B------:R-:W-:Y:S05]  /*2fc0*/  @!P1 BRA `(.L_x_43) ;  /* 0x0000000000049947 */ /* 0x000fea0003800000 */
[----:B------:R0:W5:Y:S02]  /*2fd0*/  LDG.E.LTC128B.U16 R168, desc[UR36][R88.64+0x10] ;  /* 0x0000102458a87981 */ /* 0x000164000c1e1520 */
.L_x_43:
[----:B------:R-:W-:Y:S05]  /*2fe0*/  BSYNC B1 ;  /* 0x0000000000017941 */ /* 0x000fea0003800000 */
.L_x_42:
        /* <DEDUP_REMOVED lines=12> */
.L_x_45:
[----:B------:R-:W-:Y:S05]  /*30b0*/  BSYNC B1 ;  /* 0x0000000000017941 */ /* 0x000fea0003800000 */
.L_x_44:
[----:B-1---5:R-:W-:Y:S01]  /*30c0*/  HADD2.F32 R90, -RZ, R168.H0_H0 ;  /* 0x200000a8ff5a7230 */ /* 0x022fe20000004100 */
[----:B------:R-:W-:Y:S01]  /*30d0*/  ISETP.GT.AND P1, PT, R0, 0x10, P2 ;  /* 0x000000100000780c */ /* 0x000fe20001724270 */
[----:B------:R-:W-:Y:S01]  /*30e0*/  @P3 IMAD.MOV.U32 R91, RZ, RZ, R171 ;  /* 0x000000ffff5b3224 */ /* 0x000fe200078e00ab */
[----:B------:R-:W-:Y:S02]  /*30f0*/  BSSY B1, `(.L_x_46) ;  /* 0x0000009000017945 */ /* 0x000fe40003800000 */
[----:B------:R-:W-:-:S04]  /*3100*/  FMUL R90, R90, R155 ;  /* 0x0000009b5a5a7220 */ /* 0x000fc80000400000 */
[----:B------:R-:W-:-:S05]  /*3110*/  FFMA R90, R95, R154, R90 ;  /* 0x0000009a5f5a7223 */ /* 0x000fca000000005a */
[----:B------:R-:W-:-:S04]  /*3120*/  F2FP.F16.F32.PACK_AB R90, RZ, R90 ;  /* 0x0000005aff5a723e */ /* 0x000fc800000000ff */
[----:B------:R-:W-:Y:S01]  /*3130*/  PRMT R92, R90, 0x7610, R92 ;  /* 0x000076105a5c7816 */ /* 0x000fe2000000005c */
[----:B------:R-:W-:-:S05]  /*3140*/  @P3 IMAD.MOV.U32 R90, RZ, RZ, R170 ;  /* 0x000000ffff5a3224 */ /* 0x000fca00078e00aa */
[----:B------:R1:W-:Y:S01]  /*3150*/  @P3 STG.E.U16 desc[UR36][R90.64+0x12], R92 ;  /* 0x0000125c5a003986 */ /* 0x0003e2000c101524 */
[----:B------:R-:W-:Y:S05]  /*3160*/  @!P1 BRA `(.L_x_47) ;  /* 0x0000000000049947 */ /* 0x000fea0003800000 */
[----:B------:R0:W5:Y:S02]  /*3170*/  LDG.E.LTC128B.U16 R168, desc[UR36][R160.64+0x20] ;  /* 0x00002024a0a87981 */ /* 0x000164000c1e1520 */
.L_x_47:
[----:B------:R-:W-:Y:S05]  /*3180*/  BSYNC B1 ;  /* 0x0000000000017941 */ /* 0x000fea0003800000 */
.L_x_46:
        /* <DEDUP_REMOVED lines=12> */
.L_x_49:
[----:B------:R-:W-:Y:S05]  /*3250*/  BSYNC B1 ;  /* 0x0000000000017941 */ /* 0x000fea0003800000 */
.L_x_48:
        /* <DEDUP_REMOVED lines=12> */
.L_x_51:
[----:B------:R-:W-:Y:S05]  /*3320*/  BSYNC B1 ;  /* 0x0000000000017941 */ /* 0x000fea0003800000 */
.L_x_50:
        /* <DEDUP_REMOVED lines=12> */
.L_x_53:
[----:B------:R-:W-:Y:S05]  /*33f0*/  BSYNC B1 ;  /* 0x0000000000017941 */ /* 0x000fea0003800000 */
.L_x_52:
        /* <DEDUP_REMOVED lines=12> */
.L_x_55:
[----:B------:R-:W-:Y:S05]  /*34c0*/  BSYNC B1 ;  /* 0x0000000000017941 */ /* 0x000fea0003800000 */
.L_x_54:
        /* <DEDUP_REMOVED lines=12> */
.L_x_57:
[----:B------:R-:W-:Y:S05]  /*3590*/  BSYNC B1 ;  /* 0x0000000000017941 */ /* 0x000fea0003800000 */
.L_x_56:
        /* <DEDUP_REMOVED lines=12> */
.L_x_59:
[----:B------:R-:W-:Y:S05]  /*3660*/  BSYNC B1 ;  /* 0x0000000000017941 */ /* 0x000fea0003800000 */
.L_x_58:
        /* <DEDUP_REMOVED lines=12> */
.L_x_61:
[----:B------:R-:W-:Y:S05]  /*3730*/  BSYNC B1 ;  /* 0x0000000000017941 */ /* 0x000fea0003800000 */
.L_x_60:
        /* <DEDUP_REMOVED lines=12> */
.L_x_63:
[----:B------:R-:W-:Y:S05]  /*3800*/  BSYNC B1 ;  /* 0x0000000000017941 */ /* 0x000fea0003800000 */
.L_x_62:
        /* <DEDUP_REMOVED lines=12> */
.L_x_65:
[----:B------:R-:W-:Y:S05]  /*38d0*/  BSYNC B1 ;  /* 0x0000000000017941 */ /* 0x000fea0003800000 */
.L_x_64:
        /* <DEDUP_REMOVED lines=12> */
.L_x_67:
[----:B------:R-:W-:Y:S05]  /*39a0*/  BSYNC B1 ;  /* 0x0000000000017941 */ /* 0x000fea0003800000 */
.L_x_66:
        /* <DEDUP_REMOVED lines=12> */
.L_x_69:
[----:B------:R-:W-:Y:S05]  /*3a70*/  BSYNC B1 ;  /* 0x0000000000017941 */ /* 0x000fea0003800000 */
.L_x_68:
        /* <DEDUP_REMOVED lines=12> */
.L_x_71:
[----:B------:R-:W-:Y:S05]  /*3b40*/  BSYNC B1 ;  /* 0x0000000000017941 */ /* 0x000fea0003800000 */
.L_x_70:
        /* <DEDUP_REMOVED lines=12> */
.L_x_73:
[----:B------:R-:W-:Y:S05]  /*3c10*/  BSYNC B1 ;  /* 0x0000000000017941 */ /* 0x000fea0003800000 */
.L_x_72:
        /* <DEDUP_REMOVED lines=12> */
.L_x_75:
[----:B------:R-:W-:Y:S05]  /*3ce0*/  BSYNC B1 ;  /* 0x0000000000017941 */ /* 0x000fea0003800000 */
.L_x_74:
        /* <DEDUP_REMOVED lines=12> */
.L_x_77:
[----:B------:R-:W-:Y:S05]  /*3db0*/  BSYNC B1 ;  /* 0x0000000000017941 */ /* 0x000fea0003800000 */
.L_x_76:
        /* <DEDUP_REMOVED lines=12> */
.L_x_79:
[----:B------:R-:W-:Y:S05]  /*3e80*/  BSYNC B1 ;  /* 0x0000000000017941 */ /* 0x000fea0003800000 */
.L_x_78:
        /* <DEDUP_REMOVED lines=12> */
.L_x_81:
[----:B------:R-:W-:Y:S05]  /*3f50*/  BSYNC B1 ;  /* 0x0000000000017941 */ /* 0x000fea0003800000 */
.L_x_80:
        /* <DEDUP_REMOVED lines=12> */
.L_x_83:
[----:B------:R-:W-:Y:S05]  /*4020*/  BSYNC B1 ;  /* 0x0000000000017941 */ /* 0x000fea0003800000 */
.L_x_82:
        /* <DEDUP_REMOVED lines=12> */
.L_x_85:
[----:B------:R-:W-:Y:S05]  /*40f0*/  BSYNC B1 ;  /* 0x0000000000017941 */ /* 0x000fea0003800000 */
.L_x_84:
        /* <DEDUP_REMOVED lines=12> */
.L_x_87:
[----:B------:R-:W-:Y:S05]  /*41c0*/  BSYNC B1 ;  /* 0x0000000000017941 */ /* 0x000fea0003800000 */
.L_x_86:
        /* <DEDUP_REMOVED lines=12> */
.L_x_89:
[----:B------:R-:W-:Y:S05]  /*4290*/  BSYNC B1 ;  /* 0x0000000000017941 */ /* 0x000fea0003800000 */
.L_x_88:
        /* <DEDUP_REMOVED lines=12> */
.L_x_91:
[----:B------:R-:W-:Y:S05]  /*4360*/  BSYNC B1 ;  /* 0x0000000000017941 */ /* 0x000fea0003800000 */
.L_x_90:
        /* <DEDUP_REMOVED lines=12> */
.L_x_93:
[----:B------:R-:W-:Y:S05]  /*4430*/  BSYNC B1 ;  /* 0x0000000000017941 */ /* 0x000fea0003800000 */
.L_x_92:
        /* <DEDUP_REMOVED lines=12> */
.L_x_95:
[----:B------:R-:W-:Y:S05]  /*4500*/  BSYNC B1 ;  /* 0x0000000000017941 */ /* 0x000fea0003800000 */
.L_x_94:
        /* <DEDUP_REMOVED lines=12> */
.L_x_97:
[----:B------:R-:W-:Y:S05]  /*45d0*/  BSYNC B1 ;  /* 0x0000000000017941 */ /* 0x000fea0003800000 */
.L_x_96:
        /* <DEDUP_REMOVED lines=12> */
.L_x_99:
[----:B------:R-:W-:Y:S05]  /*46a0*/  BSYNC B1 ;  /* 0x0000000000017941 */ /* 0x000fea0003800000 */
.L_x_98:
        /* <DEDUP_REMOVED lines=12> */
.L_x_101:
[----:B------:R-:W-:Y:S05]  /*4770*/  BSYNC B1 ;  /* 0x0000000000017941 */ /* 0x000fea0003800000 */
.L_x_100:
        /* <DEDUP_REMOVED lines=12> */
.L_x_103:
[----:B------:R-:W-:Y:S05]  /*4840*/  BSYNC B1 ;  /* 0x0000000000017941 */ /* 0x000fea0003800000 */
.L_x_102:
        /* <DEDUP_REMOVED lines=12> */
.L_x_105:
[----:B------:R-:W-:Y:S05]  /*4910*/  BSYNC B1 ;  /* 0x0000000000017941 */ /* 0x000fea0003800000 */
.L_x_104:
        /* <DEDUP_REMOVED lines=12> */
.L_x_107:
[----:B------:R-:W-:Y:S05]  /*49e0*/  BSYNC B1 ;  /* 0x0000000000017941 */ /* 0x000fea0003800000 */
.L_x_106:
        /* <DEDUP_REMOVED lines=12> */
.L_x_109:
[----:B------:R-:W-:Y:S05]  /*4ab0*/  BSYNC B1 ;  /* 0x0000000000017941 */ /* 0x000fea0003800000 */
.L_x_108:
        /* <DEDUP_REMOVED lines=12> */
.L_x_111:
[----:B------:R-:W-:Y:S05]  /*4b80*/  BSYNC B1 ;  /* 0x0000000000017941 */ /* 0x000fea0003800000 */
.L_x_110:
        /* <DEDUP_REMOVED lines=12> */
.L_x_113:
[----:B------:R-:W-:Y:S05]  /*4c50*/  BSYNC B1 ;  /* 0x0000000000017941 */ /* 0x000fea0003800000 */
.L_x_112:
        /* <DEDUP_REMOVED lines=12> */
.L_x_115:
[----:B------:R-:W-:Y:S05]  /*4d20*/  BSYNC B1 ;  /* 0x0000000000017941 */ /* 0x000fea0003800000 */
.L_x_114:
        /* <DEDUP_REMOVED lines=12> */
.L_x_117:
[----:B------:R-:W-:Y:S05]  /*4df0*/  BSYNC B1 ;  /* 0x0000000000017941 */ /* 0x000fea0003800000 */
.L_x_116:
        /* <DEDUP_REMOVED lines=12> */
.L_x_119:
[----:B------:R-:W-:Y:S05]  /*4ec0*/  BSYNC B1 ;  /* 0x0000000000017941 */ /* 0x000fea0003800000 */
.L_x_118:
        /* <DEDUP_REMOVED lines=12> */
.L_x_121:
[----:B------:R-:W-:Y:S05]  /*4f90*/  BSYNC B1 ;  /* 0x0000000000017941 */ /* 0x000fea0003800000 */
.L_x_120:
        /* <DEDUP_REMOVED lines=12> */
.L_x_123:
[----:B------:R-:W-:Y:S05]  /*5060*/  BSYNC B1 ;  /* 0x0000000000017941 */ /* 0x000fea0003800000 */
.L_x_122:
        /* <DEDUP_REMOVED lines=12> */
.L_x_125:
[----:B------:R-:W-:Y:S05]  /*5130*/  BSYNC B1 ;  /* 0x0000000000017941 */ /* 0x000fea0003800000 */
.L_x_124:
        /* <DEDUP_REMOVED lines=12> */
.L_x_127:
[----:B------:R-:W-:Y:S05]  /*5200*/  BSYNC B1 ;  /* 0x0000000000017941 */ /* 0x000fea0003800000 */
.L_x_126:
        /* <DEDUP_REMOVED lines=12> */
.L_x_129:
[----:B------:R-:W-:Y:S05]  /*52d0*/  BSYNC B1 ;  /* 0x0000000000017941 */ /* 0x000fea0003800000 */
.L_x_128:
        /* <DEDUP_REMOVED lines=12> */
.L_x_131:
[----:B------:R-:W-:Y:S05]  /*53a0*/  BSYNC B1 ;  /* 0x0000000000017941 */ /* 0x000fea0003800000 */
.L_x_130:
        /* <DEDUP_REMOVED lines=12> */
.L_x_133:
[----:B------:R-:W-:Y:S05]  /*5470*/  BSYNC B1 ;  /* 0x0000000000017941 */ /* 0x000fea0003800000 */
.L_x_132:
        /* <DEDUP_REMOVED lines=12> */
.L_x_135:
[----:B------:R-:W-:Y:S05]  /*5540*/  BSYNC B1 ;  /* 0x0000000000017941 */ /* 0x000fea0003800000 */
.L_x_134:
        /* <DEDUP_REMOVED lines=12> */
.L_x_137:
[----:B------:R-:W-:Y:S05]  /*5610*/  BSYNC B1 ;  /* 0x0000000000017941 */ /* 0x000fea0003800000 */
.L_x_136:
        /* <DEDUP_REMOVED lines=12> */
.L_x_139:
[----:B------:R-:W-:Y:S05]  /*56e0*/  BSYNC B1 ;  /* 0x0000000000017941 */ /* 0x000fea0003800000 */
.L_x_138:
        /* <DEDUP_REMOVED lines=12> */
.L_x_141:
[----:B------:R-:W-:Y:S05]  /*57b0*/  BSYNC B1 ;  /* 0x0000000000017941 */ /* 0x000fea0003800000 */
.L_x_140:
        /* <DEDUP_REMOVED lines=12> */
.L_x_143:
[----:B------:R-:W-:Y:S05]  /*5880*/  BSYNC B1 ;  /* 0x0000000000017941 */ /* 0x000fea0003800000 */
.L_x_142:
        /* <DEDUP_REMOVED lines=12> */
.L_x_145:
[----:B------:R-:W-:Y:S05]  /*5950*/  BSYNC B1 ;  /* 0x0000000000017941 */ /* 0x000fea0003800000 */
.L_x_144:
        /* <DEDUP_REMOVED lines=12> */
.L_x_147:
[----:B------:R-:W-:Y:S05]  /*5a20*/  BSYNC B1 ;  /* 0x0000000000017941 */ /* 0x000fea0003800000 */
.L_x_146:
        /* <DEDUP_REMOVED lines=12> */
.L_x_149:
[----:B------:R-:W-:Y:S05]  /*5af0*/  BSYNC B1 ;  /* 0x0000000000017941 */ /* 0x000fea0003800000 */
.L_x_148:
        /* <DEDUP_REMOVED lines=12> */
.L_x_151:
[----:B------:R-:W-:Y:S05]  /*5bc0*/  BSYNC B1 ;  /* 0x0000000000017941 */ /* 0x000fea0003800000 */
.L_x_150:
        /* <DEDUP_REMOVED lines=12> */
.L_x_153:
[----:B------:R-:W-:Y:S05]  /*5c90*/  BSYNC B1 ;  /* 0x0000000000017941 */ /* 0x000fea0003800000 */
.L_x_152:
        /* <DEDUP_REMOVED lines=12> */
.L_x_155:
[----:B------:R-:W-:Y:S05]  /*5d60*/  BSYNC B1 ;  /* 0x0000000000017941 */ /* 0x000fea0003800000 */
.L_x_154:
[----:B-1---5:R-:W-:Y:S01]  /*5d70*/  HADD2.F32 R90, -RZ, R168.H0_H0 ;  /* 0x200000a8ff5a7230 */ /* 0x022fe20000004100 */
[----:B------:R-:W-:Y:S01]  /*5d80*/  ISETP.GT.AND P1, PT, R0, 0x79, P0 ;  /* 0x000000790000780c */ /* 0x000fe20000724270 */
[----:B------:R-:W-:Y:S01]  /*5d90*/  BSSY B1, `(.L_x_156) ;  /* 0x000000c000017945 */ /* 0x000fe20003800000 */
[----:B------:R-:W-:Y:S02]  /*5da0*/  IADD3 R165, P0, R165, 0x80, RZ ;  /* 0x00000080a5a57810 */ /* 0x000fe40007f1e0ff */
[----:B------:R-:W-:Y:S01]  /*5db0*/  FMUL R91, R90, R155 ;  /* 0x0000009b5a5b7220 */ /* 0x000fe20000400000 */
[----:B------:R-:W-:Y:S02]  /*5dc0*/  @P3 IMAD.MOV.U32 R90, RZ, RZ, R170 ;  /* 0x000000ffff5a3224 */ /* 0x000fe400078e00aa */
[----:B------:R-:W-:Y:S02]  /*5dd0*/  IMAD.X R153, RZ, RZ, R153, P0 ;  /* 0x000000ffff997224 */ /* 0x000fe400000e0699 */
[----:B------:R-:W-:-:S05]  /*5de0*/  FFMA R91, R150, R154, R91 ;  /* 0x0000009a965b7223 */ /* 0x000fca000000005b */
[----:B------:R-:W-:-:S04]  /*5df0*/  F2FP.F16.F32.PACK_AB R91, RZ, R91 ;  /* 0x0000005bff5b723e */ /* 0x000fc800000000ff */
[----:B------:R-:W-:Y:S01]  /*5e00*/  PRMT R92, R91, 0x7610, R92 ;  /* 0x000076105b5c7816 */ /* 0x000fe2000000005c */
[----:B------:R-:W-:-:S05]  /*5e10*/  @P3 IMAD.MOV.U32 R91, RZ, RZ, R171 ;  /* 0x000000ffff5b3224 */ /* 0x000fca00078e00ab */
[----:B------:R1:W-:Y:S01]  /*5e20*/  @P3 STG.E.U16 desc[UR36][R90.64+0xf0], R92 ;  /* 0x0000f05c5a003986 */ /* 0x0003e2000c101524 */
[----:B------:R-:W-:Y:S05]  /*5e30*/  @!P1 BRA `(.L_x_157) ;  /* 0x0000000000049947 */ /* 0x000fea0003800000 */
[----:B------:R0:W5:Y:S02]  /*5e40*/  LDG.E.LTC128B.U16 R168, desc[UR36][R88.64+0xf2] ;  /* 0x0000f22458a87981 */ /* 0x000164000c1e1520 */
.L_x_157:
[----:B------:R-:W-:Y:S05]  /*5e50*/  BSYNC B1 ;  /* 0x0000000000017941 */ /* 0x000fea0003800000 */
.L_x_156:
[----:B0-2--5:R-:W-:Y:S01]  /*5e60*/  HADD2.F32 R88, -RZ, R168.H0_H0 ;  /* 0x200000a8ff587230 */ /* 0x025fe20000004100 */
[----:B------:R-:W-:Y:S01]  /*5e70*/  ISETP.GT.AND P0, PT, R157, 0x80, PT ;  /* 0x000000809d00780c */ /* 0x000fe20003f04270 */
[----:B-1----:R-:W-:-:S03]  /*5e80*/  IMAD R92, R153, R12, RZ ;  /* 0x0000000c995c7224 */ /* 0x002fc600078e02ff */
[----:B------:R-:W-:Y:S01]  /*5e90*/  FMUL R90, R88, R155 ;  /* 0x0000009b585a7220 */ /* 0x000fe20000400000 */
[C---:B------:R-:W-:Y:S01]  /*5ea0*/  IMAD R99, R165.reuse, R13, R92 ;  /* 0x0000000da5637224 */ /* 0x040fe200078e025c */
[----:B------:R-:W-:Y:S01]  /*5eb0*/  ISETP.GT.AND P2, PT, R0, RZ, P0 ;  /* 0x000000ff0000720c */ /* 0x000fe20000744270 */
[----:B------:R-:W-:-:S04]  /*5ec0*/  IMAD.WIDE.U32 R88, R165, R12, R20 ;  /* 0x0000000ca5587225 */ /* 0x000fc800078e0014 */
[----:B------:R-:W-:Y:S01]  /*5ed0*/  FFMA R151, R151, R154, R90 ;  /* 0x0000009a97977223 */ /* 0x000fe2000000005a */
[----:B------:R-:W-:Y:S01]  /*5ee0*/  IMAD.IADD R13, R89, 0x1, R99 ;  /* 0x00000001590d7824 */ /* 0x000fe200078e0263 */
[----:B------:R-:W-:-:S03]  /*5ef0*/  LEA R90, P3, R88, R8, 0x1 ;  /* 0x00000008585a7211 */ /* 0x000fc600078608ff */
[----:B------:R-:W-:Y:S02]  /*5f00*/  F2FP.F16.F32.PACK_AB R151, RZ, R151 ;  /* 0x00000097ff97723e */ /* 0x000fe400000000ff */
[----:B------:R-:W-:-:S03]  /*5f10*/  LEA.HI.X R91, R88, R9, R13, 0x1, P3 ;  /* 0x00000009585b7211 */ /* 0x000fc600018f0c0d */
[----:B------:R0:W-:Y:S04]  /*5f20*/  @P1 STG.E.U16 desc[UR36][R170.64+0xf2], R151 ;  /* 0x0000f297aa001986 */ /* 0x0001e8000c101524 */
[----:B------:R-:W2:Y:S01]  /*5f30*/  @P2 LDG.E.LTC128B.U16 R168, desc[UR36][R90.64] ;  /* 0x000000245aa82981 */ /* 0x000ea2000c1e1520 */
[----:B------:R-:W-:Y:S01]  /*5f40*/  IMAD.WIDE.U32 R88, R165, R12, R6 ;  /* 0x0000000ca5587225 */ /* 0x000fe200078e0006 */
[----:B------:R-:W-:Y:S01]  /*5f50*/  SHF.L.U64.HI R97, R4, 0x8, R5 ;  /* 0x0000000804617819 */ /* 0x000fe20000010205 */
[----:B------:R-:W-:Y:S01]  /*5f60*/  BSSY B1, `(.L_x_158) ;  /* 0x0000011000017945 */ /* 0x000fe20003800000 */
[----:B------:R-:W-:Y:S01]  /*5f70*/  ISETP.GT.AND P3, PT, R0, 0x1, P0 ;  /* 0x000000010000780c */ /* 0x000fe20000764270 */
[----:B------:R-:W-:Y:S02]  /*5f80*/  IMAD.IADD R89, R99, 0x1, R89 ;  /* 0x0000000163597824 */ /* 0x000fe400078e0259 */
[----:B------:R-:W-:-:S02]  /*5f90*/  IMAD.SHL.U32 R95, R4, 0x100, RZ ;  /* 0x00000100045f7824 */ /* 0x000fc400078e00ff */
[----:B--2---:R-:W-:-:S05]  /*5fa0*/  HADD2.F32 R92, -RZ, R168.H0_H0 ;  /* 0x200000a8ff5c7230 */ /* 0x004fca0000004100 */
[----:B------:R-:W-:Y:S01]  /*5fb0*/  FMUL R13, R92, R155 ;  /* 0x0000009b5c0d7220 */ /* 0x000fe20000400000 */
[----:B------:R-:W-:Y:S01]  /*5fc0*/  IMAD.WIDE.U32 R92, R23, R10, R88 ;  /* 0x0000000a175c7225 */ /* 0x000fe200078e0058 */
[----:B------:R-:W-:-:S03]  /*5fd0*/  IADD3 R88, P1, R95, R158, RZ ;  /* 0x0000009e5f587210 */ /* 0x000fc60007f3e0ff */
[----:B------:R-:W-:Y:S01]  /*5fe0*/  FFMA R13, R24, R154, R13 ;  /* 0x0000009a180d7223 */ /* 0x000fe2000000000d */
[----:B------:R-:W-:Y:S01]  /*5ff0*/  IADD3 R5, R11, R93, RZ ;  /* 0x0000005d0b057210 */ /* 0x000fe20007ffe0ff */
[----:B------:R-:W-:Y:S01]  /*6000*/  IMAD.X R89, R97, 0x1, R159, P1 ;  /* 0x0000000161597824 */ /* 0x000fe200008e069f */
[C---:B------:R-:W-:Y:S02]  /*6010*/  LEA R4, P4, R92.reuse, R8, 0x1 ;  /* 0x000000085c047211 */ /* 0x040fe400078808ff */
[----:B------:R-:W-:Y:S02]  /*6020*/  F2FP.F16.F32.PACK_AB R13, RZ, R13 ;  /* 0x0000000dff0d723e */ /* 0x000fe400000000ff */
[----:B------:R-:W-:-:S03]  /*6030*/  LEA.HI.X R5, R92, R9, R5, 0x1, P4 ;  /* 0x000000095c057211 */ /* 0x000fc600020f0c05 */
[----:B------:R0:W-:Y:S01]  /*6040*/  @P2 STG.E.U16 desc[UR36][R88.64], R13 ;  /* 0x0000000d58002986 */ /* 0x0001e2000c101524 */
[----:B------:R-:W-:Y:S05]  /*6050*/  @!P3 BRA `(.L_x_159) ;  /* 0x000000000004b947 */ /* 0x000fea0003800000 */
[----:B------:R1:W5:Y:S02]  /*6060*/  LDG.E.LTC128B.U16 R168, desc[UR36][R4.64+0x2] ;  /* 0x0000022404a87981 */ /* 0x000364000c1e1520 */
.L_x_159:
[----:B------:R-:W-:Y:S05]  /*6070*/  BSYNC B1 ;  /* 0x0000000000017941 */ /* 0x000fea0003800000 */
.L_x_158:
[----:B------:R-:W-:Y:S01]  /*6080*/  IMAD.WIDE.U32 R162, R165, R12, R162 ;  /* 0x0000000ca5a27225 */ /* 0x000fe200078e00a2 */
[----:B------:R-:W-:Y:S01]  /*6090*/  ISETP.GT.AND P1, PT, R157, 0x88, PT ;  /* 0x000000889d00780c */ /* 0x000fe20003f24270 */
[----:B------:R-:W-:Y:S02]  /*60a0*/  BSSY B1, `(.L_x_160) ;  /* 0x0000012000017945 */ /* 0x000fe40003800000 */
[----:B-----5:R-:W-:Y:S01]  /*60b0*/  HADD2.F32 R20, -RZ, R168.H0_H0 ;  /* 0x200000a8ff147230 */ /* 0x020fe20000004100 */
[----:B------:R-:W-:Y:S01]  /*60c0*/  IADD3 R14, P2, R14, R162, RZ ;  /* 0x000000a20e0e7210 */ /* 0x000fe20007f5e0ff */
[----:B------:R-:W-:Y:S02]  /*60d0*/  IMAD.IADD R99, R99, 0x1, R163 ;  /* 0x0000000163637824 */ /* 0x000fe400078e02a3 */
[----:B------:R-:W-:Y:S02]  /*60e0*/  @P3 IMAD.MOV.U32 R15, RZ, RZ, R89 ;  /* 0x000000ffff0f3224 */ /* 0x000fe400078e0059 */
[----:B------:R-:W-:Y:S01]  /*60f0*/  FMUL R20, R20, R155 ;  /* 0x0000009b14147220 */ /* 0x000fe20000400000 */
[----:B------:R-:W-:Y:S01]  /*6100*/  IMAD.X R21, R99, 0x1, R21, P2 ;  /* 0x0000000163157824 */ /* 0x000fe200010e0615 */
[----:B------:R-:W-:-:S02]  /*6110*/  LEA R12, P4, R14, R8, 0x1 ;  /* 0x000000080e0c7211 */ /* 0x000fc400078808ff */
[----:B------:R-:W-:Y:S01]  /*6120*/  FFMA R20, R25, R154, R20 ;  /* 0x0000009a19147223 */ /* 0x000fe20000000014 */
[----:B------:R-:W-:Y:S02]  /*6130*/  ISETP.GT.AND P2, PT, R0, RZ, P1 ;  /* 0x000000ff0000720c */ /* 0x000fe40000f44270 */
[----:B0-----:R-:W-:Y:S01]  /*6140*/  LEA.HI.X R13, R14, R9, R21, 0x1, P4 ;  /* 0x000000090e0d7211 */ /* 0x001fe200020f0c15 */
[----:B------:R-:W-:Y:S01]  /*6150*/  @P3 IMAD.MOV.U32 R14, RZ, RZ, R88 ;  /* 0x000000ffff0e3224 */ /* 0x000fe200078e0058 */
[----:B------:R-:W-:Y:S02]  /*6160*/  F2FP.F16.F32.PACK_AB R20, RZ, R20 ;  /* 0x00000014ff14723e */ /* 0x000fe400000000ff */
[----:B------:R-:W-:-:S03]  /*6170*/  IADD3 R6, P4, R6, R162, RZ ;  /* 0x000000a206067210 */ /* 0x000fc60007f9e0ff */
[----:B------:R0:W-:Y:S02]  /*6180*/  @P3 STG.E.U16 desc[UR36][R14.64+0x2], R20 ;  /* 0x000002140e003986 */ /* 0x0001e4000c101524 */
[----:B------:R-:W-:Y:S02]  /*6190*/  IMAD.X R7, R7, 0x1, R99, P4 ;  /* 0x0000000107077824 */ /* 0x000fe400020e0663 */
[----:B------:R-:W-:Y:S06]  /*61a0*/  @!P2 BRA `(.L_x_161) ;  /* 0x000000000004a947 */ /* 0x000fec0003800000 */
[----:B------:R2:W5:Y:S02]  /*61b0*/  LDG.E.LTC128B.U16 R168, desc[UR36][R12.64] ;  /* 0x000000240ca87981 */ /* 0x000564000c1e1520 */
.L_x_161:
[----:B------:R-:W-:Y:S05]  /*61c0*/  BSYNC B1 ;  /* 0x0000000000017941 */ /* 0x000fea0003800000 */
.L_x_160:
[----:B0----5:R-:W-:Y:S01]  /*61d0*/  HADD2.F32 R14, -RZ, R168.H0_H0 ;  /* 0x200000a8ff0e7230 */ /* 0x021fe20000004100 */
[----:B------:R-:W-:Y:S01]  /*61e0*/  BSSY B1, `(.L_x_162) ;  /* 0x000000e000017945 */ /* 0x000fe20003800000 */
[----:B--2---:R-:W-:Y:S01]  /*61f0*/  IMAD.WIDE.U32 R12, R23, R10, R6 ;  /* 0x0000000a170c7225 */ /* 0x004fe200078e0006 */
[----:B------:R-:W-:-:S03]  /*6200*/  IADD3 R6, P3, R88, R169, RZ ;  /* 0x000000a958067210 */ /* 0x000fc60007f7e0ff */
[----:B------:R-:W-:Y:S01]  /*6210*/  FMUL R7, R14, R155 ;  /* 0x0000009b0e077220 */ /* 0x000fe20000400000 */
[----:B------:R-:W-:Y:S01]  /*6220*/  IMAD.IADD R11, R11, 0x1, R13 ;  /* 0x000000010b0b7824 */ /* 0x000fe200078e020d */
[----:B------:R-:W-:Y:S02]  /*6230*/  LEA R8, P4, R12, R8, 0x1 ;  /* 0x000000080c087211 */ /* 0x000fe400078808ff */
[----:B------:R-:W-:Y:S02]  /*6240*/  FFMA R7, R26, R154, R7 ;  /* 0x0000009a1a077223 */ /* 0x000fe40000000007 */
[----:B------:R-:W-:Y:S02]  /*6250*/  LEA.HI.X R9, R12, R9, R11, 0x1, P4 ;  /* 0x000000090c097211 */ /* 0x000fe400020f0c0b */
[----:B------:R-:W-:Y:S02]  /*6260*/  ISETP.GT.AND P4, PT, R0, 0x1, P1 ;  /* 0x000000010000780c */ /* 0x000fe40000f84270 */
[----:B------:R-:W-:-:S02]  /*6270*/  F2FP.F16.F32.PACK_AB R10, RZ, R7 ;  /* 0x00000007ff0a723e */ /* 0x000fc400000000ff */
[----:B------:R-:W-:-:S05]  /*6280*/  IADD3.X R7, R89, R167, RZ, P3, !PT ;  /* 0x000000a759077210 */ /* 0x000fca0001ffe4ff */
[----:B------:R0:W-:Y:S04]  /*6290*/  @P2 STG.E.U16 desc[UR36][R6.64], R10 ;  /* 0x0000000a06002986 */ /* 0x0001e8000c101524 */
[----:B------:R-:W-:Y:S05]  /*62a0*/  @!P4 BRA `(.L_x_163) ;  /* 0x000000000004c947 */ /* 0x000fea0003800000 */
[----:B------:R2:W5:Y:S02]  /*62b0*/  LDG.E.LTC128B.U16 R168, desc[UR36][R8.64+0x2] ;  /* 0x0000022408a87981 */ /* 0x000564000c1e1520 */
.L_x_163:
[----:B------:R-:W-:Y:S05]  /*62c0*/  BSYNC B1 ;  /* 0x0000000000017941 */ /* 0x000fea0003800000 */
.L_x_162:
[----:B0----5:R-:W-:Y:S01]  /*62d0*/  HADD2.F32 R10, -RZ, R168.H0_H0 ;  /* 0x200000a8ff0a7230 */ /* 0x021fe20000004100 */
[----:B------:R-:W-:Y:S01]  /*62e0*/  ISETP.GT.AND P2, PT, R0, 0x8, P0 ;  /* 0x000000080000780c */ /* 0x000fe20000744270 */
[----:B------:R-:W-:Y:S03]  /*62f0*/  BSSY B1, `(.L_x_164) ;  /* 0x0000007000017945 */ /* 0x000fe60003800000 */
[----:B------:R-:W-:-:S04]  /*6300*/  FMUL R10, R10, R155 ;  /* 0x0000009b0a0a7220 */ /* 0x000fc80000400000 */
[----:B------:R-:W-:-:S05]  /*6310*/  FFMA R10, R27, R154, R10 ;  /* 0x0000009a1b0a7223 */ /* 0x000fca000000000a */
[----:B------:R-:W-:-:S05]  /*6320*/  F2FP.F16.F32.PACK_AB R10, RZ, R10 ;  /* 0x0000000aff0a723e */ /* 0x000fca00000000ff */
[----:B------:R0:W-:Y:S01]  /*6330*/  @P4 STG.E.U16 desc[UR36][R6.64+0x2], R10 ;  /* 0x0000020a06004986 */ /* 0x0001e2000c101524 */
[----:B------:R-:W-:Y:S05]  /*6340*/  @!P2 BRA `(.L_x_165) ;  /* 0x000000000004a947 */ /* 0x000fea0003800000 */
[----:B------:R0:W5:Y:S02]  /*6350*/  LDG.E.LTC128B.U16 R168, desc[UR36][R4.64+0x10] ;  /* 0x0000102404a87981 */ /* 0x000164000c1e1520 */
.L_x_165:
[----:B------:R-:W-:Y:S05]  /*6360*/  BSYNC B1 ;  /* 0x0000000000017941 */ /* 0x000fea0003800000 */
.L_x_164:
[----:B0----5:R-:W-:Y:S01]  /*6370*/  HADD2.F32 R6, -RZ, R168.H0_H0 ;  /* 0x200000a8ff067230 */ /* 0x021fe20000004100 */
[----:B------:R-:W-:Y:S01]  /*6380*/  ISETP.GT.AND P4, PT, R0, 0x9, P0 ;  /* 0x000000090000780c */ /* 0x000fe20000784270 */
[----:B------:R-:W-:Y:S03]  /*6390*/  BSSY B1, `(.L_x_166) ;  /* 0x000000a000017945 */ /* 0x000fe60003800000 */
[----:B------:R-:W-:Y:S01]  /*63a0*/  FMUL R7, R6, R155 ;  /* 0x0000009b06077220 */ /* 0x000fe20000400000 */
[----:B------:R-:W-:-:S03]  /*63b0*/  IMAD.MOV.U32 R6, RZ, RZ, R88 ;  /* 0x000000ffff067224 */ /* 0x000fc600078e0058 */
[----:B------:R-:W-:-:S05]  /*63c0*/  FFMA R7, R28, R154, R7 ;  /* 0x0000009a1c077223 */ /* 0x000fca0000000007 */
[----:B------:R-:W-:-:S04]  /*63d0*/  F2FP.F16.F32.PACK_AB R7, RZ, R7 ;  /* 0x00000007ff07723e */ /* 0x000fc800000000ff */
[----:B------:R-:W-:Y:S01]  /*63e0*/  PRMT R10, R7, 0x7610, R10 ;  /* 0x00007610070a7816 */ /* 0x000fe2000000000a */
[----:B------:R-:W-:-:S05]  /*63f0*/  IMAD.MOV.U32 R7, RZ, RZ, R89 ;  /* 0x000000ffff077224 */ /* 0x000fca00078e0059 */
[----:B------:R0:W-:Y:S01]  /*6400*/  @P2 STG.E.U16 desc[UR36][R6.64+0x10], R10 ;  /* 0x0000100a06002986 */ /* 0x0001e2000c101524 */
[----:B------:R-:W-:Y:S05]  /*6410*/  @!P4 BRA `(.L_x_167) ;  /* 0x000000000004c947 */ /* 0x000fea0003800000 */
[----:B------:R0:W5:Y:S02]  /*6420*/  LDG.E.LTC128B.U16 R168, desc[UR36][R4.64+0x12] ;  /* 0x0000122404a87981 */ /* 0x000164000c1e1520 */
.L_x_167:
[----:B------:R-:W-:Y:S05]  /*6430*/  BSYNC B1 ;  /* 0x0000000000017941 */ /* 0x000fea0003800000 */
.L_x_166:
        /* <DEDUP_REMOVED lines=9> */
.L_x_169:
[----:B------:R-:W-:Y:S05]  /*64d0*/  BSYNC B1 ;  /* 0x0000000000017941 */ /* 0x000fea0003800000 */
.L_x_168:
[----:B0----5:R-:W-:Y:S01]  /*64e0*/  HADD2.F32 R10, -RZ, R168.H0_H0 ;  /* 0x200000a8ff0a7230 */ /* 0x021fe20000004100 */
[----:B------:R-:W-:Y:S01]  /*64f0*/  ISETP.GT.AND P2, PT, R0, 0x9, P1 ;  /* 0x000000090000780c */ /* 0x000fe20000f44270 */
[----:B------:R-:W-:Y:S03]  /*6500*/  BSSY B1, `(.L_x_170) ;  /* 0x0000009000017945 */ /* 0x000fe60003800000 */
[----:B------:R-:W-:Y:S01]  /*6510*/  FMUL R11, R10, R155 ;  /* 0x0000009b0a0b7220 */ /* 0x000fe20000400000 */
[----:B------:R-:W-:-:S03]  /*6520*/  IADD3 R10, P4, R169, R88, RZ ;  /* 0x00000058a90a7210 */ /* 0x000fc60007f9e0ff */
[----:B------:R-:W-:-:S05]  /*6530*/  FFMA R11, R30, R154, R11 ;  /* 0x0000009a1e0b7223 */ /* 0x000fca000000000b */
[----:B------:R-:W-:Y:S01]  /*6540*/  F2FP.F16.F32.PACK_AB R12, RZ, R11 ;  /* 0x0000000bff0c723e */ /* 0x000fe200000000ff */
[----:B------:R-:W-:-:S05]  /*6550*/  IMAD.X R11, R167, 0x1, R89, P4 ;  /* 0x00000001a70b7824 */ /* 0x000fca00020e0659 */
[----:B------:R0:W-:Y:S01]  /*6560*/  @P3 STG.E.U16 desc[UR36][R10.64+0x10], R12 ;  /* 0x0000100c0a003986 */ /* 0x0001e2000c101524 */
[----:B------:R-:W-:Y:S05]  /*6570*/  @!P2 BRA `(.L_x_171) ;  /* 0x000000000004a947 */ /* 0x000fea0003800000 */
[----:B------:R0:W5:Y:S02]  /*6580*/  LDG.E.LTC128B.U16 R168, desc[UR36][R8.64+0x12] ;  /* 0x0000122408a87981 */ /* 0x000164000c1e1520 */
.L_x_171:
[----:B------:R-:W-:Y:S05]  /*6590*/  BSYNC B1 ;  /* 0x0000000000017941 */ /* 0x000fea0003800000 */
.L_x_170:
[----:B0----5:R-:W-:Y:S01]  /*65a0*/  HADD2.F32 R10, -RZ, R168.H0_H0 ;  /* 0x200000a8ff0a7230 */ /* 0x021fe20000004100 */
[----:B------:R-:W-:Y:S04]  /*65b0*/  BSSY B1, `(.L_x_172) ;  /* 0x000000a000017945 */ /* 0x000fe80003800000 */
[----:B------:R-:W-:Y:S01]  /*65c0*/  FMUL R12, R10, R155 ;  /* 0x0000009b0a0c7220 */ /* 0x000fe20000400000 */
[----:B------:R-:W-:-:S03]  /*65d0*/  IADD3 R10, P3, P4, R169, R158, R95 ;  /* 0x0000009ea90a7210 */ /* 0x000fc60007c7e05f */
[----:B------:R-:W-:Y:S01]  /*65e0*/  FFMA R12, R31, R154, R12 ;  /* 0x0000009a1f0c7223 */ /* 0x000fe2000000000c */
[----:B------:R-:W-:Y:S02]  /*65f0*/  IADD3.X R11, R167, R159, R97, P3, P4 ;  /* 0x0000009fa70b7210 */ /* 0x000fe40001fe8461 */
[----:B------:R-:W-:Y:S02]  /*6600*/  ISETP.GT.AND P3, PT, R0, 0x10, P0 ;  /* 0x000000100000780c */ /* 0x000fe40000764270 */
[----:B------:R-:W-:-:S05]  /*6610*/  F2FP.F16.F32.PACK_AB R12, RZ, R12 ;  /* 0x0000000cff0c723e */ /* 0x000fca00000000ff */
[----:B------:R0:W-:Y:S06]  /*6620*/  @P2 STG.E.U16 desc[UR36][R10.64+0x12], R12 ;  /* 0x0000120c0a002986 */ /* 0x0001ec000c101524 */
[----:B------:R-:W-:Y:S05]  /*6630*/  @!P3 BRA `(.L_x_173) ;  /* 0x000000000004b947 */ /* 0x000fea0003800000 */
[----:B------:R0:W5:Y:S02]  /*6640*/  LDG.E.LTC128B.U16 R168, desc[UR36][R4.64+0x20] ;  /* 0x0000202404a87981 */ /* 0x000164000c1e1520 */
.L_x_173:
[----:B------:R-:W-:Y:S05]  /*6650*/  BSYNC B1 ;  /* 0x0000000000017941 */ /* 0x000fea0003800000 */
.L_x_172:
        /* <DEDUP_REMOVED lines=9> */
.L_x_175:
[----:B------:R-:W-:Y:S05]  /*66f0*/  BSYNC B1 ;  /* 0x0000000000017941 */ /* 0x000fea0003800000 */
.L_x_174:
[----:B-----5:R-:W-:Y:S01]  /*6700*/  HADD2.F32 R12, -RZ, R168.H0_H0 ;  /* 0x200000a8ff0c7230 */ /* 0x020fe20000004100 */
        /* <DEDUP_REMOVED lines=8> */
.L_x_177:
[----:B------:R-:W-:Y:S05]  /*6790*/  BSYNC B1 ;  /* 0x0000000000017941 */ /* 0x000fea0003800000 */
.L_x_176:
        /* <DEDUP_REMOVED lines=9> */
.L_x_179:
[----:B------:R-:W-:Y:S05]  /*6830*/  BSYNC B1 ;  /* 0x0000000000017941 */ /* 0x000fea0003800000 */
.L_x_178:
        /* <DEDUP_REMOVED lines=9> */
.L_x_181:
[----:B------:R-:W-:Y:S05]  /*68d0*/  BSYNC B1 ;  /* 0x0000000000017941 */ /* 0x000fea0003800000 */
.L_x_180:
        /* <DEDUP_REMOVED lines=9> */
.L_x_183:
[----:B------:R-:W-:Y:S05]  /*6970*/  BSYNC B1 ;  /* 0x0000000000017941 */ /* 0x000fea0003800000 */
.L_x_182:
        /* <DEDUP_REMOVED lines=9> */
.L_x_185:
[----:B------:R-:W-:Y:S05]  /*6a10*/  BSYNC B1 ;  /* 0x0000000000017941 */ /* 0x000fea0003800000 */
.L_x_184:
        /* <DEDUP_REMOVED lines=9> */
.L_x_187:
[----:B------:R-:W-:Y:S05]  /*6ab0*/  BSYNC B1 ;  /* 0x0000000000017941 */ /* 0x000fea0003800000 */
.L_x_186:
        /* <DEDUP_REMOVED lines=9> */
.L_x_189:
[----:B------:R-:W-:Y:S05]  /*6b50*/  BSYNC B1 ;  /* 0x0000000000017941 */ /* 0x000fea0003800000 */
.L_x_188:
        /* <DEDUP_REMOVED lines=9> */
.L_x_191:
[----:B------:R-:W-:Y:S05]  /*6bf0*/  BSYNC B1 ;  /* 0x0000000000017941 */ /* 0x000fea0003800000 */
.L_x_190:
        /* <DEDUP_REMOVED lines=9> */
.L_x_193:
[----:B------:R-:W-:Y:S05]  /*6c90*/  BSYNC B1 ;  /* 0x0000000000017941 */ /* 0x000fea0003800000 */
.L_x_192:
        /* <DEDUP_REMOVED lines=9> */
.L_x_195:
[----:B------:R-:W-:Y:S05]  /*6d30*/  BSYNC B1 ;  /* 0x0000000000017941 */ /* 0x000fea0003800000 */
.L_x_194:
        /* <DEDUP_REMOVED lines=9> */
.L_x_197:
[----:B------:R-:W-:Y:S05]  /*6dd0*/  BSYNC B1 ;  /* 0x0000000000017941 */ /* 0x000fea0003800000 */
.L_x_196:
        /* <DEDUP_REMOVED lines=9> */
.L_x_199:
[----:B------:R-:W-:Y:S05]  /*6e70*/  BSYNC B1 ;  /* 0x0000000000017941 */ /* 0x000fea0003800000 */
.L_x_198:
        /* <DEDUP_REMOVED lines=9> */
.L_x_201:
[----:B------:R-:W-:Y:S05]  /*6f10*/  BSYNC B1 ;  /* 0x0000000000017941 */ /* 0x000fea0003800000 */
.L_x_200:
        /* <DEDUP_REMOVED lines=9> */
.L_x_203:
[----:B------:R-:W-:Y:S05]  /*6fb0*/  BSYNC B1 ;  /* 0x0000000000017941 */ /* 0x000fea0003800000 */
.L_x_202:
        /* <DEDUP_REMOVED lines=9> */
.L_x_205:
[----:B------:R-:W-:Y:S05]  /*7050*/  BSYNC B1 ;  /* 0x0000000000017941 */ /* 0x000fea0003800000 */
.L_x_204:
        /* <DEDUP_REMOVED lines=9> */
.L_x_207:
[----:B------:R-:W-:Y:S05]  /*70f0*/  BSYNC B1 ;  /* 0x0000000000017941 */ /* 0x000fea0003800000 */
.L_x_206:
        /* <DEDUP_REMOVED lines=9> */
.L_x_209:
[----:B------:R-:W-:Y:S05]  /*7190*/  BSYNC B1 ;  /* 0x0000000000017941 */ /* 0x000fea0003800000 */
.L_x_208:
        /* <DEDUP_REMOVED lines=9> */
.L_x_211:
[----:B------:R-:W-:Y:S05]  /*7230*/  BSYNC B1 ;  /* 0x0000000000017941 */ /* 0x000fea0003800000 */
.L_x_210:
        /* <DEDUP_REMOVED lines=9> */
.L_x_213:
[----:B------:R-:W-:Y:S05]  /*72d0*/  BSYNC B1 ;  /* 0x0000000000017941 */ /* 0x000fea0003800000 */
.L_x_212:
        /* <DEDUP_REMOVED lines=9> */
.L_x_215:
[----:B------:R-:W-:Y:S05]  /*7370*/  BSYNC B1 ;  /* 0x0000000000017941 */ /* 0x000fea0003800000 */
.L_x_214:
        /* <DEDUP_REMOVED lines=9> */
.L_x_217:
[----:B------:R-:W-:Y:S05]  /*7410*/  BSYNC B1 ;  /* 0x0000000000017941 */ /* 0x000fea0003800000 */
.L_x_216:
        /* <DEDUP_REMOVED lines=9> */
.L_x_219:
[----:B------:R-:W-:Y:S05]  /*74b0*/  BSYNC B1 ;  /* 0x0000000000017941 */ /* 0x000fea0003800000 */
.L_x_218:
        /* <DEDUP_REMOVED lines=9> */
.L_x_221:
[----:B------:R-:W-:Y:S05]  /*7550*/  BSYNC B1 ;  /* 0x0000000000017941 */ /* 0x000fea0003800000 */
.L_x_220:
        /* <DEDUP_REMOVED lines=9> */
.L_x_223:
[----:B------:R-:W-:Y:S05]  /*75f0*/  BSYNC B1 ;  /* 0x0000000000017941 */ /* 0x000fea0003800000 */
.L_x_222:
        /* <DEDUP_REMOVED lines=9> */
.L_x_225:
[----:B------:R-:W-:Y:S05]  /*7690*/  BSYNC B1 ;  /* 0x0000000000017941 */ /* 0x000fea0003800000 */
.L_x_224:
        /* <DEDUP_REMOVED lines=9> */
.L_x_227:
[----:B------:R-:W-:Y:S05]  /*7730*/  BSYNC B1 ;  /* 0x0000000000017941 */ /* 0x000fea0003800000 */
.L_x_226:
        /* <DEDUP_REMOVED lines=9> */
.L_x_229:
[----:B------:R-:W-:Y:S05]  /*77d0*/  BSYNC B1 ;  /* 0x0000000000017941 */ /* 0x000fea0003800000 */
.L_x_228:
        /* <DEDUP_REMOVED lines=9> */
.L_x_231:
[----:B------:R-:W-:Y:S05]  /*7870*/  BSYNC B1 ;  /* 0x0000000000017941 */ /* 0x000fea0003800000 */
.L_x_230:
        /* <DEDUP_REMOVED lines=9> */
.L_x_233:
[----:B------:R-:W-:Y:S05]  /*7910*/  BSYNC B1 ;  /* 0x0000000000017941 */ /* 0x000fea0003800000 */
.L_x_232:
        /* <DEDUP_REMOVED lines=9> */
.L_x_235:
[----:B------:R-:W-:Y:S05]  /*79b0*/  BSYNC B1 ;  /* 0x0000000000017941 */ /* 0x000fea0003800000 */
.L_x_234:
        /* <DEDUP_REMOVED lines=9> */
.L_x_237:
[----:B------:R-:W-:Y:S05]  /*7a50*/  BSYNC B1 ;  /* 0x0000000000017941 */ /* 0x000fea0003800000 */
.L_x_236:
        /* <DEDUP_REMOVED lines=9> */
.L_x_239:
[----:B------:R-:W-:Y:S05]  /*7af0*/  BSYNC B1 ;  /* 0x0000000000017941 */ /* 0x000fea0003800000 */
.L_x_238:
        /* <DEDUP_REMOVED lines=9> */
.L_x_241:
[----:B------:R-:W-:Y:S05]  /*7b90*/  BSYNC B1 ;  /* 0x0000000000017941 */ /* 0x000fea0003800000 */
.L_x_240:
        /* <DEDUP_REMOVED lines=9> */
.L_x_243:
[----:B------:R-:W-:Y:S05]  /*7c30*/  BSYNC B1 ;  /* 0x0000000000017941 */ /* 0x000fea0003800000 */
.L_x_242:
        /* <DEDUP_REMOVED lines=9> */
.L_x_245:
[----:B------:R-:W-:Y:S05]  /*7cd0*/  BSYNC B1 ;  /* 0x0000000000017941 */ /* 0x000fea0003800000 */
.L_x_244:
        /* <DEDUP_REMOVED lines=9> */
.L_x_247:
[----:B------:R-:W-:Y:S05]  /*7d70*/  BSYNC B1 ;  /* 0x0000000000017941 */ /* 0x000fea0003800000 */
.L_x_246:
        /* <DEDUP_REMOVED lines=9> */
.L_x_249:
[----:B------:R-:W-:Y:S05]  /*7e10*/  BSYNC B1 ;  /* 0x0000000000017941 */ /* 0x000fea0003800000 */
.L_x_248:
        /* <DEDUP_REMOVED lines=9> */
.L_x_251:
[----:B------:R-:W-:Y:S05]  /*7eb0*/  BSYNC B1 ;  /* 0x0000000000017941 */ /* 0x000fea0003800000 */
.L_x_250:
        /* <DEDUP_REMOVED lines=9> */
.L_x_253:
[----:B------:R-:W-:Y:S05]  /*7f50*/  BSYNC B1 ;  /* 0x0000000000017941 */ /* 0x000fea0003800000 */
.L_x_252:
        /* <DEDUP_REMOVED lines=9> */
.L_x_255:
[----:B------:R-:W-:Y:S05]  /*7ff0*/  BSYNC B1 ;  /* 0x0000000000017941 */ /* 0x000fea0003800000 */
.L_x_254:
        /* <DEDUP_REMOVED lines=9> */
.L_x_257:
[----:B------:R-:W-:Y:S05]  /*8090*/  BSYNC B1 ;  /* 0x0000000000017941 */ /* 0x000fea0003800000 */
.L_x_256:
        /* <DEDUP_REMOVED lines=9> */
.L_x_259:
[----:B------:R-:W-:Y:S05]  /*8130*/  BSYNC B1 ;  /* 0x0000000000017941 */ /* 0x000fea0003800000 */
.L_x_258:
        /* <DEDUP_REMOVED lines=9> */
.L_x_261:
[----:B------:R-:W-:Y:S05]  /*81d0*/  BSYNC B1 ;  /* 0x0000000000017941 */ /* 0x000fea0003800000 */
.L_x_260:
        /* <DEDUP_REMOVED lines=9> */
.L_x_263:
[----:B------:R-:W-:Y:S05]  /*8270*/  BSYNC B1 ;  /* 0x0000000000017941 */ /* 0x000fea0003800000 */
.L_x_262:
        /* <DEDUP_REMOVED lines=9> */
.L_x_265:
[----:B------:R-:W-:Y:S05]  /*8310*/  BSYNC B1 ;  /* 0x0000000000017941 */ /* 0x000fea0003800000 */
.L_x_264:
        /* <DEDUP_REMOVED lines=9> */
.L_x_267:
[----:B------:R-:W-:Y:S05]  /*83b0*/  BSYNC B1 ;  /* 0x0000000000017941 */ /* 0x000fea0003800000 */
.L_x_266:
        /* <DEDUP_REMOVED lines=9> */
.L_x_269:
[----:B------:R-:W-:Y:S05]  /*8450*/  BSYNC B1 ;  /* 0x0000000000017941 */ /* 0x000fea0003800000 */
.L_x_268:
        /* <DEDUP_REMOVED lines=9> */
.L_x_271:
[----:B------:R-:W-:Y:S05]  /*84f0*/  BSYNC B1 ;  /* 0x0000000000017941 */ /* 0x000fea0003800000 */
.L_x_270:
        /* <DEDUP_REMOVED lines=9> */
.L_x_273:
[----:B------:R-:W-:Y:S05]  /*8590*/  BSYNC B1 ;  /* 0x0000000000017941 */ /* 0x000fea0003800000 */
.L_x_272:
        /* <DEDUP_REMOVED lines=9> */
.L_x_275:
[----:B------:R-:W-:Y:S05]  /*8630*/  BSYNC B1 ;  /* 0x0000000000017941 */ /* 0x000fea0003800000 */
.L_x_274:
        /* <DEDUP_REMOVED lines=9> */
.L_x_277:
[----:B------:R-:W-:Y:S05]  /*86d0*/  BSYNC B1 ;  /* 0x0000000000017941 */ /* 0x000fea0003800000 */
.L_x_276:
        /* <DEDUP_REMOVED lines=9> */
.L_x_279:
[----:B------:R-:W-:Y:S05]  /*8770*/  BSYNC B1 ;  /* 0x0000000000017941 */ /* 0x000fea0003800000 */
.L_x_278:
[----:B01---5:R-:W-:Y:S01]  /*8780*/  HADD2.F32 R4, -RZ, R168.H0_H0 ;  /* 0x200000a8ff047230 */ /* 0x023fe20000004100 */
        /* <DEDUP_REMOVED lines=8> */
.L_x_281:
[----:B------:R-:W-:Y:S05]  /*8810*/  BSYNC B1 ;  /* 0x0000000000017941 */ /* 0x000fea0003800000 */
.L_x_280:
[----:B0----5:R-:W-:Y:S01]  /*8820*/  HADD2.F32 R4, -RZ, R168.H0_H0 ;  /* 0x200000a8ff047230 */ /* 0x021fe20000004100 */
        /* <DEDUP_REMOVED lines=11> */
.L_x_283:
[----:B------:R-:W-:Y:S05]  /*88e0*/  BSYNC B1 ;  /* 0x0000000000017941 */ /* 0x000fea0003800000 */
.L_x_282:
[----:B------:R-:W-:Y:S05]  /*88f0*/  @!P1 BRA `(.L_x_284) ;  /* 0x00000024003c9947 */ /* 0x000fea0003800000 */
[----:B-----5:R-:W-:-:S05]  /*8900*/  HADD2.F32 R168, -RZ, R168.H0_H0 ;  /* 0x200000a8ffa87230 */ /* 0x020fca0000004100 */
[----:B------:R-:W-:-:S04]  /*8910*/  FMUL R168, R168, R155 ;  /* 0x0000009ba8a87220 */ /* 0x000fc80000400000 */
[----:B------:R-:W-:-:S05]  /*8920*/  FFMA R168, R87, R154, R168 ;  /* 0x0000009a57a87223 */ /* 0x000fca00000000a8 */
[----:B------:R-:W-:-:S05]  /*8930*/  F2FP.F16.F32.PACK_AB R168, RZ, R168 ;  /* 0x000000a8ffa8723e */ /* 0x000fca00000000ff */
[----:B------:R0:W-:Y:S01]  /*8940*/  STG.E.U16 desc[UR36][R10.64+0xf2], R168 ;  /* 0x0000f2a80a007986 */ /* 0x0001e2000c101524 */
[----:B------:R-:W-:Y:S05]  /*8950*/  BRA `(.L_x_284) ;  /* 0x0000002400247947 */ /* 0x000fea0003800000 */
.L_x_33:
[----:B------:R-:W-:Y:S01]  /*8960*/  ULDC.64 UR4, c[0x0][0x5c0] ;  /* 0x0001700000047ab9 */ /* 0x000fe20000000a00 */
[----:B------:R-:W-:Y:S01]  /*8970*/  ISETP.GT.AND P4, PT, R0, 0x1, P2 ;  /* 0x000000010000780c */ /* 0x000fe20001784270 */
[-C--:B------:R-:W-:Y:S01]  /*8980*/  FMUL R88, R88, R154.reuse ;  /* 0x0000009a58587220 */ /* 0x080fe20000400000 */
[----:B------:R-:W-:Y:S01]  /*8990*/  LEA R6, P1, R166, UR4, 0x1 ;  /* 0x00000004a6067c11 */ /* 0x000fe2000f8208ff */
[-C--:B------:R-:W-:Y:S01]  /*89a0*/  FMUL R89, R89, R154.reuse ;  /* 0x0000009a59597220 */ /* 0x080fe20000400000 */
[----:B------:R-:W-:Y:S02]  /*89b0*/  IMAD.SHL.U32 R11, R4, 0x10, RZ ;  /* 0x00000010040b7824 */ /* 0x000fe400078e00ff */
[-C--:B------:R-:W-:Y:S01]  /*89c0*/  FMUL R90, R90, R154.reuse ;  /* 0x0000009a5a5a7220 */ /* 0x080fe20000400000 */
[----:B------:R-:W-:Y:S01]  /*89d0*/  LEA.HI.X R7, R166, UR5, R171, 0x1, P1 ;  /* 0x00000005a6077c11 */ /* 0x000fe200088f0cab */
[----:B------:R-:W-:Y:S01]  /*89e0*/  FMUL R91, R91, R154 ;  /* 0x0000009a5b5b7220 */ /* 0x000fe20000400000 */
[----:B------:R-:W-:Y:S01]  /*89f0*/  F2FP.F16.F32.PACK_AB R88, RZ, R88 ;  /* 0x00000058ff58723e */ /* 0x000fe200000000ff */
[-C--:B------:R-:W-:Y:S01]  /*8a00*/  FMUL R92, R92, R154.reuse ;  /* 0x0000009a5c5c7220 */ /* 0x080fe20000400000 */
[----:B------:R-:W-:Y:S01]  /*8a10*/  ISETP.GT.AND P1, PT, R157, 0x8, PT ;  /* 0x000000089d00780c */ /* 0x000fe20003f24270 */
[-C--:B------:R-:W-:Y:S01]  /*8a20*/  FMUL R93, R93, R154.reuse ;  /* 0x0000009a5d5d7220 */ /* 0x080fe20000400000 */
[----:B------:R-:W-:Y:S01]  /*8a30*/  F2FP.F16.F32.PACK_AB R89, RZ, R89 ;  /* 0x00000059ff59723e */ /* 0x000fe200000000ff */
[----:B------:R-:W-:Y:S01]  /*8a40*/  @P0 STG.E.U16 desc[UR36][R6.64], R88 ;  /* 0x0000005806000986 */ /* 0x000fe2000c101524 */
[----:B------:R-:W-:Y:S01]  /*8a50*/  ISETP.GT.AND P3, PT, R0, RZ, P1 ;  /* 0x000000ff0000720c */ /* 0x000fe20000f64270 */
[-C--:B------:R-:W-:Y:S01]  /*8a60*/  FMUL R94, R94, R154.reuse ;  /* 0x0000009a5e5e7220 */ /* 0x080fe20000400000 */
[----:B------:R-:W-:Y:S01]  /*8a70*/  ISETP.GT.AND P0, PT, R0, 0x1, P1 ;  /* 0x000000010000780c */ /* 0x000fe20000f04270 */
[----:B------:R-:W-:Y:S01]  /*8a80*/  @P4 STG.E.U16 desc[UR36][R6.64+0x2], R89 ;  /* 0x0000025906004986 */ /* 0x000fe2000c101524 */
[----:B------:R-:W-:Y:S01]  /*8a90*/  SHF.L.U64.HI R9, R4, 0x4, R5 ;  /* 0x0000000404097819 */ /* 0x000fe20000010205 */
[----:B------:R-:W-:Y:S01]  /*8aa0*/  FMUL R95, R95, R154 ;  /* 0x0000009a5f5f7220 */ /* 0x000fe20000400000 */
[----:B------:R-:W-:Y:S01]  /*8ab0*/  IADD3 R12, P4, R11, R6, RZ ;  /* 0x000000060b0c7210 */ /* 0x000fe20007f9e0ff */
[----:B------:R-:W-:Y:S01]  /*8ac0*/  FMUL R96, R96, R154 ;  /* 0x0000009a60607220 */ /* 0x000fe20000400000 */
[----:B------:R-:W-:Y:S01]  /*8ad0*/  F2FP.F16.F32.PACK_AB R90, RZ, R90 ;  /* 0x0000005aff5a723e */ /* 0x000fe200000000ff */
[-C--:B------:R-:W-:Y:S01]  /*8ae0*/  FMUL R97, R97, R154.reuse ;  /* 0x0000009a61617220 */ /* 0x080fe20000400000 */
[----:B------:R-:W-:Y:S01]  /*8af0*/  F2FP.F16.F32.PACK_AB R91, RZ, R91 ;  /* 0x0000005bff5b723e */ /* 0x000fe200000000ff */
[----:B------:R-:W-:Y:S01]  /*8b00*/  IMAD.X R13, R9, 0x1, R7, P4 ;  /* 0x00000001090d7824 */ /* 0x000fe200020e0607 */
[----:B------:R-:W-:Y:S01]  /*8b10*/  ISETP.GT.AND P4, PT, R0, 0x9, P2 ;  /* 0x000000090000780c */ /* 0x000fe20001784270 */
[----:B------:R-:W-:Y:S01]  /*8b20*/  FMUL R98, R98, R154 ;  /* 0x0000009a62627220 */ /* 0x000fe20000400000 */
[----:B------:R-:W-:Y:S01]  /*8b30*/  F2FP.F16.F32.PACK_AB R92, RZ, R92 ;  /* 0x0000005cff5c723e */ /* 0x000fe200000000ff */
[-C--:B------:R-:W-:Y:S01]  /*8b40*/  FMUL R99, R99, R154.reuse ;  /* 0x0000009a63637220 */ /* 0x080fe20000400000 */
[----:B------:R-:W-:Y:S01]  /*8b50*/  @P3 STG.E.U16 desc[UR36][R12.64], R90 ;  /* 0x0000005a0c003986 */ /* 0x000fe2000c101524 */
[----:B------:R-:W-:Y:S01]  /*8b60*/  ISETP.GT.AND P3, PT, R0, 0x8, P2 ;  /* 0x000000080000780c */ /* 0x000fe20001764270 */
[-C--:B------:R-:W-:Y:S01]  /*8b70*/  FMUL R100, R100, R154.reuse ;  /* 0x0000009a64647220 */ /* 0x080fe20000400000 */
[----:B------:R-:W-:Y:S01]  /*8b80*/  F2FP.F16.F32.PACK_AB R93, RZ, R93 ;  /* 0x0000005dff5d723e */ /* 0x000fe200000000ff */
[----:B------:R-:W-:Y:S01]  /*8b90*/  @P0 STG.E.U16 desc[UR36][R12.64+0x2], R91 ;  /* 0x0000025b0c000986 */ /* 0x000fe2000c101524 */
[----:B------:R-:W-:Y:S01]  /*8ba0*/  ISETP.GT.AND P0, PT, R0, 0x8, P1 ;  /* 0x000000080000780c */ /* 0x000fe20000f04270 */
[----:B------:R-:W-:Y:S01]  /*8bb0*/  FMUL R101, R101, R154 ;  /* 0x0000009a65657220 */ /* 0x000fe20000400000 */
[----:B------:R-:W-:Y:S01]  /*8bc0*/  F2FP.F16.F32.PACK_AB R94, RZ, R94 ;  /* 0x0000005eff5e723e */ /* 0x000fe200000000ff */
[-C--:B------:R-:W-:Y:S01]  /*8bd0*/  FMUL R102, R102, R154.reuse ;  /* 0x0000009a66667220 */ /* 0x080fe20000400000 */
[----:B------:R-:W-:Y:S01]  /*8be0*/  F2FP.F16.F32.PACK_AB R95, RZ, R95 ;  /* 0x0000005fff5f723e */ /* 0x000fe200000000ff */
[----:B------:R-:W-:Y:S01]  /*8bf0*/  FMUL R103, R103, R154 ;  /* 0x0000009a67677220 */ /* 0x000fe20000400000 */
[----:B------:R-:W-:Y:S01]  /*8c00*/  F2FP.F16.F32.PACK_AB R96, RZ, R96 ;  /* 0x00000060ff60723e */ /* 0x000fe200000000ff */
[-C--:B------:R-:W-:Y:S01]  /*8c10*/  FMUL R104, R104, R154.reuse ;  /* 0x0000009a68687220 */ /* 0x080fe20000400000 */
[----:B------:R-:W-:Y:S01]  /*8c20*/  F2FP.F16.F32.PACK_AB R97, RZ, R97 ;  /* 0x00000061ff61723e */ /* 0x000fe200000000ff */
[----:B------:R-:W-:Y:S01]  /*8c30*/  @P3 STG.E.U16 desc[UR36][R6.64+0x10], R92 ;  /* 0x0000105c06003986 */ /* 0x000fe2000c101524 */
[C---:B------:R-:W-:Y:S01]  /*8c40*/  ISETP.GT.AND P3, PT, R0.reuse, 0x9, P1 ;  /* 0x000000090000780c */ /* 0x040fe20000f64270 */
[----:B------:R-:W-:Y:S01]  /*8c50*/  FMUL R105, R105, R154 ;  /* 0x0000009a69697220 */ /* 0x000fe20000400000 */
[----:B------:R-:W-:Y:S01]  /*8c60*/  F2FP.F16.F32.PACK_AB R98, RZ, R98 ;  /* 0x00000062ff62723e */ /* 0x000fe200000000ff */
        /* <DEDUP_REMOVED lines=185> */
[----:B------:R-:W-:Y:S01]  /*9800*/  SHF.L.U32 R15, R4, 0x8, RZ ;  /* 0x00000008040f7819 */ /* 0x000fe200000006ff */
[----:B------:R-:W-:Y:S01]  /*9810*/  @P0 STG.E.U16 desc[UR36][R6.64+0xb2], R133 ;  /* 0x0000b28506000986 */ /* 0x000fe2000c101524 */
[----:B------:R-:W-:Y:S01]  /*9820*/  ISETP.GT.AND P0, PT, R0, 0x60, P2 ;  /* 0x000000600000780c */ /* 0x000fe20001704270 */
[-C--:B------:R-:W-:Y:S01]  /*9830*/  FMUL R31, R31, R154.reuse ;  /* 0x0000009a1f1f7220 */ /* 0x080fe20000400000 */
[----:B------:R-:W-:Y:S01]  /*9840*/  F2FP.F16.F32.PACK_AB R151, RZ, R151 ;  /* 0x00000097ff97723e */ /* 0x000fe200000000ff */
[-C--:B------:R-:W-:Y:S01]  /*9850*/  FMUL R32, R32, R154.reuse ;  /* 0x0000009a20207220 */ /* 0x080fe20000400000 */
[----:B------:R-:W-:Y:S01]  /*9860*/  SHF.L.U64.HI R5, R4, 0x8, R5 ;  /* 0x0000000804057819 */ /* 0x000fe20000010205 */
        /* <DEDUP_REMOVED lines=23> */
[C---:B------:R-:W-:Y:S01]  /*99e0*/  ISETP.GT.AND P0, PT, R0.reuse, 0x68, P1 ;  /* 0x000000680000780c */ /* 0x040fe20000f04270 */
[----:B------:R-:W-:Y:S01]  /*99f0*/  FMUL R39, R39, R154 ;  /* 0x0000009a27277220 */ /* 0x000fe20000400000 */
[----:B------:R-:W-:Y:S01]  /*9a00*/  F2FP.F16.F32.PACK_AB R30, RZ, R30 ;  /* 0x0000001eff1e723e */ /* 0x000fe200000000ff */
[-C--:B------:R-:W-:Y:S01]  /*9a10*/  FMUL R41, R41, R154.reuse ;  /* 0x0000009a29297220 */ /* 0x080fe20000400000 */
[----:B------:R-:W-:Y:S01]  /*9a20*/  F2FP.F16.F32.PACK_AB R31, RZ, R31 ;  /* 0x0000001fff1f723e */ /* 0x000fe200000000ff */
[----:B------:R-:W-:Y:S01]  /*9a30*/  @P3 STG.E.U16 desc[UR36][R6.64+0xd0], R140 ;  /* 0x0000d08c06003986 */ /* 0x000fe2000c101524 */
[----:B------:R-:W-:Y:S01]  /*9a40*/  ISETP.GT.AND P3, PT, R0, 0x69, P1 ;  /* 0x000000690000780c */ /* 0x000fe20000f64270 */
        /* <DEDUP_REMOVED lines=14> */
[-C--:B------:R-:W-:Y:S01]  /*9b30*/  FMUL R45, R45, R154.reuse ;  /* 0x0000009a2d2d7220 */ /* 0x080fe20000400000 */
[C---:B------:R-:W-:Y:S01]  /*9b40*/  ISETP.GT.AND P2, PT, R0.reuse, 0x79, P2 ;  /* 0x000000790000780c */ /* 0x040fe20001744270 */
        /* <DEDUP_REMOVED lines=8> */
[----:B------:R-:W-:Y:S01]  /*9bd0*/  FMUL R48, R48, R154 ;  /* 0x0000009a30307220 */ /* 0x000fe20000400000 */
[----:B------:R-:W-:Y:S01]  /*9be0*/  F2FP.F16.F32.PACK_AB R38, RZ, R38 ;  /* 0x00000026ff26723e */ /* 0x000fe200000000ff */
[-C--:B------:R-:W-:Y:S01]  /*9bf0*/  FMUL R49, R49, R154.reuse ;  /* 0x0000009a31317220 */ /* 0x080fe20000400000 */
[----:B------:R-:W-:Y:S01]  /*9c00*/  F2FP.F16.F32.PACK_AB R39, RZ, R39 ;  /* 0x00000027ff27723e */ /* 0x000fe200000000ff */
[----:B------:R-:W-:Y:S01]  /*9c10*/  FMUL R50, R50, R154 ;  /* 0x0000009a32327220 */ /* 0x000fe20000400000 */
[----:B------:R-:W-:Y:S01]  /*9c20*/  F2FP.F16.F32.PACK_AB R41, RZ, R41 ;  /* 0x00000029ff29723e */ /* 0x000fe200000000ff */
[----:B------:R-:W-:Y:S01]  /*9c30*/  @P4 STG.E.U16 desc[UR36][R12.64+0xe0], R146 ;  /* 0x0000e0920c004986 */ /* 0x000fe2000c101524 */
[----:B------:R-:W-:Y:S01]  /*9c40*/  F2FP.F16.F32.PACK_AB R40, RZ, R40 ;  /* 0x00000028ff28723e */ /* 0x000fe200000000ff */
[----:B------:R-:W-:Y:S01]  /*9c50*/  FMUL R51, R51, R154 ;  /* 0x0000009a33337220 */ /* 0x000fe20000400000 */
[----:B------:R-:W-:Y:S01]  /*9c60*/  F2FP.F16.F32.PACK_AB R42, RZ, R42 ;  /* 0x0000002aff2a723e */ /* 0x000fe200000000ff */
[----:B------:R-:W-:Y:S01]  /*9c70*/  @P0 STG.E.U16 desc[UR36][R12.64+0xe2], R147 ;  /* 0x0000e2930c000986 */ /* 0x000fe2000c101524 */
[----:B------:R-:W-:Y:S01]  /*9c80*/  ISETP.GT.AND P0, PT, R0, 0x78, P1 ;  /* 0x000000780000780c */ /* 0x000fe20000f04270 */
[----:B------:R-:W-:Y:S01]  /*9c90*/  FMUL R52, R52, R154 ;  /* 0x0000009a34347220 */ /* 0x000fe20000400000 */
[----:B------:R-:W-:Y:S01]  /*9ca0*/  ISETP.GT.AND P1, PT, R0, 0x79, P1 ;  /* 0x000000790000780c */ /* 0x000fe20000f24270 */
[----:B------:R-:W-:Y:S01]  /*9cb0*/  @P3 STG.E.U16 desc[UR36][R6.64+0xf0], R148 ;  /* 0x0000f09406003986 */ /* 0x000fe2000c101524 */
[----:B------:R-:W-:Y:S01]  /*9cc0*/  IADD3 R14, P3, P4, R11, R6, R15 ;  /* 0x000000060b0e7210 */ /* 0x000fe20007c7e00f */
[----:B------:R-:W-:Y:S01]  /*9cd0*/  FMUL R53, R53, R154 ;  /* 0x0000009a35357220 */ /* 0x000fe20000400000 */
[----:B------:R-:W-:Y:S01]  /*9ce0*/  F2FP.F16.F32.PACK_AB R43, RZ, R43 ;  /* 0x0000002bff2b723e */ /* 0x000fe200000000ff */
[----:B------:R0:W-:Y:S01]  /*9cf0*/  @P2 STG.E.U16 desc[UR36][R6.64+0xf2], R149 ;  /* 0x0000f29506002986 */ /* 0x0001e2000c101524 */
[----:B------:R-:W-:Y:S01]  /*9d00*/  IADD3 R4, P2, R15, R6, RZ ;  /* 0x000000060f047210 */ /* 0x000fe20007f5e0ff */
[-C--:B------:R-:W-:Y:S01]  /*9d10*/  FMUL R54, R54, R154.reuse ;  /* 0x0000009a36367220 */ /* 0x080fe20000400000 */
[----:B------:R-:W-:Y:S01]  /*9d20*/  IADD3.X R15, R9, R7, R5, P3, P4 ;  /* 0x00000007090f7210 */ /* 0x000fe20001fe8405 */
[-C--:B------:R-:W-:Y:S01]  /*9d30*/  FMUL R55, R55, R154.reuse ;  /* 0x0000009a37377220 */ /* 0x080fe20000400000 */
[C---:B------:R-:W-:Y:S01]  /*9d40*/  ISETP.GT.AND P3, PT, R157.reuse, 0x88, PT ;  /* 0x000000889d00780c */ /* 0x040fe20003f64270 */
[----:B------:R-:W-:Y:S01]  /*9d50*/  @P0 STG.E.U16 desc[UR36][R12.64+0xf0], R150 ;  /* 0x0000f0960c000986 */ /* 0x000fe2000c101524 */
[----:B------:R-:W-:Y:S01]  /*9d60*/  ISETP.GT.AND P0, PT, R157, 0x80, PT ;  /* 0x000000809d00780c */ /* 0x000fe20003f04270 */
[----:B------:R-:W-:Y:S01]  /*9d70*/  IMAD.X R5, R5, 0x1, R7, P2 ;  /* 0x0000000105057824 */ /* 0x000fe200010e0607 */
[C---:B------:R-:W-:Y:S01]  /*9d80*/  ISETP.GT.AND P2, PT, R0.reuse, RZ, P3 ;  /* 0x000000ff0000720c */ /* 0x040fe20001f44270 */
[----:B------:R-:W-:Y:S01]  /*9d90*/  @P1 STG.E.U16 desc[UR36][R12.64+0xf2], R151 ;  /* 0x0000f2970c001986 */ /* 0x000fe2000c101524 */
[----:B------:R-:W-:Y:S01]  /*9da0*/  ISETP.GT.AND P1, PT, R0, RZ, P0 ;  /* 0x000000ff0000720c */ /* 0x000fe20000724270 */
[-C--:B------:R-:W-:Y:S01]  /*9db0*/  FMUL R56, R56, R154.reuse ;  /* 0x0000009a38387220 */ /* 0x080fe20000400000 */
        /* <DEDUP_REMOVED lines=12> */
[----:B0-----:R-:W-:Y:S01]  /*9e80*/  IADD3 R6, P1, R11, R4, RZ ;  /* 0x000000040b067210 */ /* 0x001fe20007f3e0ff */
[-C--:B------:R-:W-:Y:S01]  /*9e90*/  FMUL R62, R62, R154.reuse ;  /* 0x0000009a3e3e7220 */ /* 0x080fe20000400000 */
[----:B------:R-:W-:Y:S01]  /*9ea0*/  F2FP.F16.F32.PACK_AB R49, RZ, R49 ;  /* 0x00000031ff31723e */ /* 0x000fe200000000ff */
[----:B------:R-:W-:Y:S01]  /*9eb0*/  @P4 STG.E.U16 desc[UR36][R4.64+0x2], R25 ;  /* 0x0000021904004986 */ /* 0x000fe2000c101524 */
[C---:B------:R-:W-:Y:S01]  /*9ec0*/  ISETP.GT.AND P4, PT, R0.reuse, 0x1, P3 ;  /* 0x000000010000780c */ /* 0x040fe20001f84270 */
[--C-:B------:R-:W-:Y:S01]  /*9ed0*/  IMAD.X R7, R9, 0x1, R5.reuse, P1 ;  /* 0x0000000109077824 */ /* 0x100fe200008e0605 */
        /* <DEDUP_REMOVED lines=8> */
[----:B------:R-:W-:Y:S01]  /*9f60*/  FMUL R66, R66, R154 ;  /* 0x0000009a42427220 */ /* 0x000fe20000400000 */
[----:B------:R-:W-:Y:S01]  /*9f70*/  F2FP.F16.F32.PACK_AB R52, RZ, R52 ;  /* 0x00000034ff34723e */ /* 0x000fe200000000ff */
[----:B------:R-:W-:Y:S01]  /*9f80*/  FMUL R67, R67, R154 ;  /* 0x0000009a43437220 */ /* 0x000fe20000400000 */
[----:B------:R0:W-:Y:S01]  /*9f90*/  @P4 STG.E.U16 desc[UR36][R6.64+0x2], R27 ;  /* 0x0000021b06004986 */ /* 0x0001e2000c101524 */
[----:B------:R-:W-:Y:S01]  /*9fa0*/  IADD3 R8, P4, R11, R4, RZ ;  /* 0x000000040b087210 */ /* 0x000fe20007f9e0ff */
[-C--:B------:R-:W-:Y:S01]  /*9fb0*/  FMUL R69, R69, R154.reuse ;  /* 0x0000009a45457220 */ /* 0x080fe20000400000 */
[----:B------:R-:W-:Y:S01]  /*9fc0*/  F2FP.F16.F32.PACK_AB R53, RZ, R53 ;  /* 0x00000035ff35723e */ /* 0x000fe200000000ff */
[----:B------:R-:W-:Y:S01]  /*9fd0*/  @P1 STG.E.U16 desc[UR36][R4.64+0x10], R28 ;  /* 0x0000101c04001986 */ /* 0x000fe2000c101524 */
[C---:B------:R-:W-:Y:S01]  /*9fe0*/  ISETP.GT.AND P1, PT, R0.reuse, 0x8, P3 ;  /* 0x000000080000780c */ /* 0x040fe20001f24270 */
[----:B------:R-:W-:Y:S01]  /*9ff0*/  IMAD.X R9, R9, 0x1, R5, P4 ;  /* 0x0000000109097824 */ /* 0x000fe200020e0605 */
[C---:B------:R-:W-:Y:S01]  /*a000*/  ISETP.GT.AND P4, PT, R0.reuse, 0x9, P3 ;  /* 0x000000090000780c */ /* 0x040fe20001f84270 */
        /* <DEDUP_REMOVED lines=28> */
[--C-:B0-----:R-:W-:Y:S01]  /*a1d0*/  @P4 IMAD.MOV.U32 R6, RZ, RZ, R14.reuse ;  /* 0x000000ffff064224 */ /* 0x101fe200078e000e */
[----:B------:R-:W-:Y:S01]  /*a1e0*/  F2FP.F16.F32.PACK_AB R63, RZ, R63 ;  /* 0x0000003fff3f723e */ /* 0x000fe200000000ff */
[--C-:B------:R-:W-:Y:S01]  /*a1f0*/  @P4 IMAD.MOV.U32 R7, RZ, RZ, R15.reuse ;  /* 0x000000ffff074224 */ /* 0x100fe200078e000f */
[----:B------:R-:W-:Y:S01]  /*a200*/  F2FP.F16.F32.PACK_AB R64, RZ, R64 ;  /* 0x00000040ff40723e */ /* 0x000fe200000000ff */
[-C--:B------:R-:W-:Y:S01]  /*a210*/  FMUL R78, R78, R154.reuse ;  /* 0x0000009a4e4e7220 */ /* 0x080fe20000400000 */
[----:B------:R-:W-:Y:S01]  /*a220*/  F2FP.F16.F32.PACK_AB R65, RZ, R65 ;  /* 0x00000041ff41723e */ /* 0x000fe200000000ff */
[-C--:B------:R-:W-:Y:S01]  /*a230*/  FMUL R79, R79, R154.reuse ;  /* 0x0000009a4f4f7220 */ /* 0x080fe20000400000 */
[----:B------:R0:W-:Y:S01]  /*a240*/  @P4 STG.E.U16 desc[UR36][R6.64+0x20], R34 ;  /* 0x0000202206004986 */ /* 0x0001e2000c101524 */
[----:B------:R-:W-:Y:S01]  /*a250*/  ISETP.GT.AND P4, PT, R0, 0x19, P0 ;  /* 0x000000190000780c */ /* 0x000fe20000784270 */
[----:B------:R-:W-:Y:S01]  /*a260*/  FMUL R80, R80, R154 ;  /* 0x0000009a50507220 */ /* 0x000fe20000400000 */
[----:B------:R-:W-:Y:S01]  /*a270*/  F2FP.F16.F32.PACK_AB R66, RZ, R66 ;  /* 0x00000042ff42723e */ /* 0x000fe200000000ff */
[-C--:B------:R-:W-:Y:S01]  /*a280*/  FMUL R81, R81, R154.reuse ;  /* 0x0000009a51517220 */ /* 0x080fe20000400000 */
[----:B------:R-:W-:Y:S01]  /*a290*/  F2FP.F16.F32.PACK_AB R67, RZ, R67 ;  /* 0x00000043ff43723e */ /* 0x000fe200000000ff */
[-C--:B------:R-:W-:Y:S01]  /*a2a0*/  FMUL R82, R82, R154.reuse ;  /* 0x0000009a52527220 */ /* 0x080fe20000400000 */
[----:B------:R-:W-:Y:S01]  /*a2b0*/  F2FP.F16.F32.PACK_AB R69, RZ, R69 ;  /* 0x00000045ff45723e */ /* 0x000fe200000000ff */
[----:B------:R-:W-:Y:S01]  /*a2c0*/  FMUL R83, R83, R154 ;  /* 0x0000009a53537220 */ /* 0x000fe20000400000 */
[----:B------:R-:W-:Y:S01]  /*a2d0*/  F2FP.F16.F32.PACK_AB R68, RZ, R68 ;  /* 0x00000044ff44723e */ /* 0x000fe200000000ff */
[----:B------:R-:W-:Y:S01]  /*a2e0*/  FMUL R84, R84, R154 ;  /* 0x0000009a54547220 */ /* 0x000fe20000400000 */
[----:B------:R-:W-:Y:S01]  /*a2f0*/  F2FP.F16.F32.PACK_AB R70, RZ, R70 ;  /* 0x00000046ff46723e */ /* 0x000fe200000000ff */
[----:B0-----:R-:W-:Y:S01]  /*a300*/  @P2 IMAD.MOV.U32 R6, RZ, RZ, R14 ;  /* 0x000000ffff062224 */ /* 0x001fe200078e000e */
[----:B------:R-:W-:Y:S01]  /*a310*/  F2FP.F16.F32.PACK_AB R71, RZ, R71 ;  /* 0x00000047ff47723e */ /* 0x000fe200000000ff */
[----:B------:R-:W-:Y:S01]  /*a320*/  @P2 IMAD.MOV.U32 R7, RZ, RZ, R15 ;  /* 0x000000ffff072224 */ /* 0x000fe200078e000f */
[----:B------:R-:W-:Y:S01]  /*a330*/  F2FP.F16.F32.PACK_AB R72, RZ, R72 ;  /* 0x00000048ff48723e */ /* 0x000fe200000000ff */
[-C--:B------:R-:W-:Y:S01]  /*a340*/  FMUL R85, R85, R154.reuse ;  /* 0x0000009a55557220 */ /* 0x080fe20000400000 */
[----:B------:R-:W-:Y:S01]  /*a350*/  F2FP.F16.F32.PACK_AB R73, RZ, R73 ;  /* 0x00000049ff49723e */ /* 0x000fe200000000ff */
[-C--:B------:R-:W-:Y:S01]  /*a360*/  FMUL R86, R86, R154.reuse ;  /* 0x0000009a56567220 */ /* 0x080fe20000400000 */
[----:B------:R0:W-:Y:S01]  /*a370*/  @P2 STG.E.U16 desc[UR36][R6.64+0x22], R35 ;  /* 0x0000222306002986 */ /* 0x0001e2000c101524 */
[C---:B------:R-:W-:Y:S01]  /*a380*/  ISETP.GT.AND P2, PT, R0.reuse, 0x18, P3 ;  /* 0x000000180000780c */ /* 0x040fe20001f44270 */
[----:B------:R-:W-:Y:S01]  /*a390*/  FMUL R87, R87, R154 ;  /* 0x0000009a57577220 */ /* 0x000fe20000400000 */
[----:B------:R-:W-:Y:S01]  /*a3a0*/  F2FP.F16.F32.PACK_AB R74, RZ, R74 ;  /* 0x0000004aff4a723e */ /* 0x000fe200000000ff */
[----:B------:R-:W-:Y:S01]  /*a3b0*/  @P1 STG.E.U16 desc[UR36][R4.64+0x30], R36 ;  /* 0x0000302404001986 */ /* 0x000fe2000c101524 */
[----:B------:R-:W-:-:S02]  /*a3c0*/  ISETP.GT.AND P1, PT, R0, 0x19, P3 ;  /* 0x000000190000780c */ /* 0x000fc40001f24270 */
[----:B------:R-:W-:Y:S01]  /*a3d0*/  F2FP.F16.F32.PACK_AB R75, RZ, R75 ;  /* 0x0000004bff4b723e */ /* 0x000fe200000000ff */
[----:B------:R-:W-:Y:S01]  /*a3e0*/  @P4 STG.E.U16 desc[UR36][R4.64+0x32], R37 ;  /* 0x0000322504004986 */ /* 0x000fe2000c101524 */
[----:B------:R-:W-:Y:S02]  /*a3f0*/  ISETP.GT.AND P4, PT, R0, 0x20, P0 ;  /* 0x000000200000780c */ /* 0x000fe40000784270 */
[----:B------:R-:W-:Y:S02]  /*a400*/  F2FP.F16.F32.PACK_AB R76, RZ, R76 ;  /* 0x0000004cff4c723e */ /* 0x000fe400000000ff */
[----:B------:R-:W-:Y:S01]  /*a410*/  F2FP.F16.F32.PACK_AB R77, RZ, R77 ;  /* 0x0000004dff4d723e */ /* 0x000fe200000000ff */
[----:B0-----:R-:W-:Y:S01]  /*a420*/  @P2 IMAD.MOV.U32 R7, RZ, RZ, R15 ;  /* 0x000000ffff072224 */ /* 0x001fe200078e000f */
[----:B------:R-:W-:Y:S02]  /*a430*/  @P2 MOV R6, R14 ;  /* 0x0000000e00062202 */ /* 0x000fe40000000f00 */
[----:B------:R-:W-:-:S02]  /*a440*/  F2FP.F16.F32.PACK_AB R78, RZ, R78 ;  /* 0x0000004eff4e723e */ /* 0x000fc400000000ff */
[----:B------:R-:W-:Y:S01]  /*a450*/  F2FP.F16.F32.PACK_AB R79, RZ, R79 ;  /* 0x0000004fff4f723e */ /* 0x000fe200000000ff */
[----:B------:R0:W-:Y:S01]  /*a460*/  @P2 STG.E.U16 desc[UR36][R6.64+0x30], R38 ;  /* 0x0000302606002986 */ /* 0x0001e2000c101524 */
[----:B------:R-:W-:Y:S02]  /*a470*/  ISETP.GT.AND P2, PT, R0, 0x21, P0 ;  /* 0x000000210000780c */ /* 0x000fe40000744270 */
[----:B------:R-:W-:Y:S02]  /*a480*/  F2FP.F16.F32.PACK_AB R80, RZ, R80 ;  /* 0x00000050ff50723e */ /* 0x000fe400000000ff */
[----:B------:R-:W-:Y:S02]  /*a490*/  F2FP.F16.F32.PACK_AB R81, RZ, R81 ;  /* 0x00000051ff51723e */ /* 0x000fe400000000ff */
[----:B------:R-:W-:Y:S02]  /*a4a0*/  F2FP.F16.F32.PACK_AB R82, RZ, R82 ;  /* 0x00000052ff52723e */ /* 0x000fe400000000ff */
[----:B------:R-:W-:-:S02]  /*a4b0*/  F2FP.F16.F32.PACK_AB R83, RZ, R83 ;  /* 0x00000053ff53723e */ /* 0x000fc400000000ff */
[----:B------:R-:W-:Y:S01]  /*a4c0*/  F2FP.F16.F32.PACK_AB R84, RZ, R84 ;  /* 0x00000054ff54723e */ /* 0x000fe200000000ff */
[----:B0-----:R-:W-:Y:S01]  /*a4d0*/  @P1 IMAD.MOV.U32 R6, RZ, RZ, R14 ;  /* 0x000000ffff061224 */ /* 0x001fe200078e000e */
[----:B------:R-:W-:Y:S01]  /*a4e0*/  F2FP.F16.F32.PACK_AB R85, RZ, R85 ;  /* 0x00000055ff55723e */ /* 0x000fe200000000ff */
[----:B------:R-:W-:Y:S01]  /*a4f0*/  @P1 IMAD.MOV.U32 R7, RZ, RZ, R15 ;  /* 0x000000ffff071224 */ /* 0x000fe200078e000f */
[----:B------:R-:W-:Y:S02]  /*a500*/  F2FP.F16.F32.PACK_AB R86, RZ, R86 ;  /* 0x00000056ff56723e */ /* 0x000fe400000000ff */
[----:B------:R-:W-:Y:S02]  /*a510*/  F2FP.F16.F32.PACK_AB R87, RZ, R87 ;  /* 0x00000057ff57723e */ /* 0x000fe400000000ff */
[----:B------:R0:W-:Y:S01]  /*a520*/  @P1 STG.E.U16 desc[UR36][R6.64+0x32], R39 ;  /* 0x0000322706001986 */ /* 0x0001e2000c101524 */
[----:B------:R-:W-:-:S03]  /*a530*/  ISETP.GT.AND P1, PT, R0, 0x20, P3 ;  /* 0x000000200000780c */ /* 0x000fc60001f24270 */
[----:B------:R-:W-:Y:S01]  /*a540*/  @P2 STG.E.U16 desc[UR36][R4.64+0x42], R41 ;  /* 0x0000422904002986 */ /* 0x000fe2000c101524 */
[----:B------:R-:W-:-:S03]  /*a550*/  ISETP.GT.AND P2, PT, R0, 0x21, P3 ;  /* 0x000000210000780c */ /* 0x000fc60001f44270 */
[----:B------:R-:W-:Y:S01]  /*a560*/  @P4 STG.E.U16 desc[UR36][R4.64+0x40], R40 ;  /* 0x0000402804004986 */ /* 0x000fe2000c101524 */
[----:B------:R-:W-:-:S05]  /*a570*/  ISETP.GT.AND P4, PT, R0, 0x28, P0 ;  /* 0x000000280000780c */ /* 0x000fca0000784270 */
[----:B0-----:R-:W-:Y:S02]  /*a580*/  @P1 IMAD.MOV.U32 R6, RZ, RZ, R14 ;  /* 0x000000ffff061224 */ /* 0x001fe400078e000e */
[----:B------:R-:W-:-:S05]  /*a590*/  @P1 IMAD.MOV.U32 R7, RZ, RZ, R15 ;  /* 0x000000ffff071224 */ /* 0x000fca00078e000f */
[----:B------:R0:W-:Y:S01]  /*a5a0*/  @P1 STG.E.U16 desc[UR36][R6.64+0x40], R42 ;  /* 0x0000402a06001986 */ /* 0x0001e2000c101524 */
[----:B------:R-:W-:Y:S01]  /*a5b0*/  ISETP.GT.AND P1, PT, R0, 0x29, P0 ;  /* 0x000000290000780c */ /* 0x000fe20000724270 */
[----:B0-----:R-:W-:Y:S02]  /*a5c0*/  @P2 IMAD.MOV.U32 R6, RZ, RZ, R14 ;  /* 0x000000ffff062224 */ /* 0x001fe400078e000e */
[----:B------:R-:W-:-:S05]  /*a5d0*/  @P2 IMAD.MOV.U32 R7, RZ, RZ, R15 ;  /* 0x000000ffff072224 */ /* 0x000fca00078e000f */
[----:B------:R0:W-:Y:S01]  /*a5e0*/  @P2 STG.E.U16 desc[UR36][R6.64+0x42], R43 ;  /* 0x0000422b06002986 */ /* 0x0001e2000c101524 */
[----:B------:R-:W-:-:S03]  /*a5f0*/  ISETP.GT.AND P2, PT, R0, 0x28, P3 ;  /* 0x000000280000780c */ /* 0x000fc60001f44270 */
[----:B------:R-:W-:Y:S01]  /*a600*/  @P4 STG.E.U16 desc[UR36][R4.64+0x50], R44 ;  /* 0x0000502c04004986 */ /* 0x000fe2000c101524 */
[----:B------:R-:W-:-:S03]  /*a610*/  ISETP.GT.AND P4, PT, R0, 0x29, P3 ;  /* 0x000000290000780c */ /* 0x000fc60001f84270 */
[----:B------:R-:W-:Y:S01]  /*a620*/  @P1 STG.E.U16 desc[UR36][R4.64+0x52], R45 ;  /* 0x0000522d04001986 */ /* 0x000fe2000c101524 */
[----:B------:R-:W-:-:S05]  /*a630*/  ISETP.GT.AND P1, PT, R0, 0x30, P0 ;  /* 0x000000300000780c */ /* 0x000fca0000724270 */
[----:B0-----:R-:W-:Y:S01]  /*a640*/  @P2 MOV R6, R14 ;  /* 0x0000000e00062202 */ /* 0x001fe20000000f00 */
        /* <DEDUP_REMOVED lines=8> */
[----:B------:R-:W-:Y:S01]  /*a6d0*/  ISETP.GT.AND P1, PT, R0, 0x31, P3 ;  /* 0x000000310000780c */ /* 0x000fe20001f24270 */
[----:B0-----:R-:W-:Y:S02]  /*a6e0*/  @P2 IMAD.MOV.U32 R6, RZ, RZ, R14 ;  /* 0x000000ffff062224 */ /* 0x001fe400078e000e */
[----:B------:R-:W-:-:S06]  /*a6f0*/  @P2 IMAD.MOV.U32 R7, RZ, RZ, R15 ;  /* 0x000000ffff072224 */ /* 0x000fcc00078e000f */
[----:B------:R-:W-:Y:S01]  /*a700*/  @P4 STG.E.U16 desc[UR36][R4.64+0x62], R49 ;  /* 0x0000623104004986 */ /* 0x000fe2000c101524 */
[----:B------:R-:W-:-:S03]  /*a710*/  ISETP.GT.AND P4, PT, R0, 0x39, P0 ;  /* 0x000000390000780c */ /* 0x000fc60000784270 */
[----:B------:R0:W-:Y:S01]  /*a720*/  @P2 STG.E.U16 desc[UR36][R6.64+0x60], R50 ;  /* 0x0000603206002986 */ /* 0x0001e2000c101524 */
[----:B------:R-:W-:Y:S01]  /*a730*/  ISETP.GT.AND P2, PT, R0, 0x38, P0 ;  /* 0x000000380000780c */ /* 0x000fe20000744270 */
[----:B0-----:R-:W-:Y:S02]  /*a740*/  @P1 IMAD.MOV.U32 R6, RZ, RZ, R14 ;  /* 0x000000ffff061224 */ /* 0x001fe400078e000e */
[----:B------:R-:W-:-:S05]  /*a750*/  @P1 IMAD.MOV.U32 R7, RZ, RZ, R15 ;  /* 0x000000ffff071224 */ /* 0x000fca00078e000f */
[----:B------:R0:W-:Y:S01]  /*a760*/  @P1 STG.E.U16 desc[UR36][R6.64+0x62], R51 ;  /* 0x0000623306001986 */ /* 0x0001e2000c101524 */
[----:B------:R-:W-:-:S04]  /*a770*/  ISETP.GT.AND P1, PT, R0, 0x38, P3 ;  /* 0x000000380000780c */ /* 0x000fc80001f24270 */
[----:B------:R-:W-:Y:S01]  /*a780*/  @P2 STG.E.U16 desc[UR36][R4.64+0x70], R52 ;  /* 0x0000703404002986 */ /* 0x000fe2000c101524 */
[----:B------:R-:W-:-:S03]  /*a790*/  ISETP.GT.AND P2, PT, R0, 0x39, P3 ;  /* 0x000000390000780c */ /* 0x000fc60001f44270 */
[----:B------:R-:W-:Y:S01]  /*a7a0*/  @P4 STG.E.U16 desc[UR36][R4.64+0x72], R53 ;  /* 0x0000723504004986 */ /* 0x000fe2000c101524 */
[----:B------:R-:W-:-:S04]  /*a7b0*/  ISETP.GT.AND P4, PT, R0, 0x40, P0 ;  /* 0x000000400000780c */ /* 0x000fc80000784270 */
        /* <DEDUP_REMOVED lines=69> */
[----:B------:R-:W-:Y:S02]  /*ac10*/  ISETP.GT.AND P2, PT, R0, 0x69, P3 ;  /* 0x000000690000780c */ /* 0x000fe40001f44270 */
[----:B0-----:R-:W-:Y:S01]  /*ac20*/  @P1 MOV R6, R14 ;  /* 0x0000000e00061202 */ /* 0x001fe20000000f00 */
        /* <DEDUP_REMOVED lines=10> */
[----:B------:R-:W-:Y:S01]  /*acd0*/  ISETP.GT.AND P1, PT, R0, 0x71, P3 ;  /* 0x000000710000780c */ /* 0x000fe20001f24270 */
[----:B0-----:R-:W-:Y:S02]  /*ace0*/  @P4 IMAD.MOV.U32 R6, RZ, RZ, R14 ;  /* 0x000000ffff064224 */ /* 0x001fe400078e000e */
[----:B------:R-:W-:-:S05]  /*acf0*/  @P4 IMAD.MOV.U32 R7, RZ, RZ, R15 ;  /* 0x000000ffff074224 */ /* 0x000fca00078e000f */
[----:B------:R-:W-:Y:S01]  /*ad00*/  @P2 STG.E.U16 desc[UR36][R4.64+0xe2], R81 ;  /* 0x0000e25104002986 */ /* 0x000fe2000c101524 */
[C---:B------:R-:W-:Y:S02]  /*ad10*/  ISETP.GT.AND P2, PT, R0.reuse, 0x78, P0 ;  /* 0x000000780000780c */ /* 0x040fe40000744270 */
[C---:B------:R-:W-:Y:S01]  /*ad20*/  ISETP.GT.AND P0, PT, R0.reuse, 0x79, P0 ;  /* 0x000000790000780c */ /* 0x040fe20000704270 */
[----:B------:R0:W-:Y:S01]  /*ad30*/  @P4 STG.E.U16 desc[UR36][R6.64+0xe0], R82 ;  /* 0x0000e05206004986 */ /* 0x0001e2000c101524 */
[C---:B------:R-:W-:Y:S02]  /*ad40*/  ISETP.GT.AND P4, PT, R0.reuse, 0x78, P3 ;  /* 0x000000780000780c */ /* 0x040fe40001f84270 */
[----:B------:R-:W-:Y:S01]  /*ad50*/  ISETP.GT.AND P3, PT, R0, 0x79, P3 ;  /* 0x000000790000780c */ /* 0x000fe20001f64270 */
[----:B0-----:R-:W-:Y:S02]  /*ad60*/  @P1 IMAD.MOV.U32 R6, RZ, RZ, R14 ;  /* 0x000000ffff061224 */ /* 0x001fe400078e000e */
[----:B------:R-:W-:-:S05]  /*ad70*/  @P1 IMAD.MOV.U32 R7, RZ, RZ, R15 ;  /* 0x000000ffff071224 */ /* 0x000fca00078e000f */
[----:B------:R-:W-:Y:S04]  /*ad80*/  @P1 STG.E.U16 desc[UR36][R6.64+0xe2], R83 ;  /* 0x0000e25306001986 */ /* 0x000fe8000c101524 */
[----:B------:R-:W-:Y:S04]  /*ad90*/  @P2 STG.E.U16 desc[UR36][R4.64+0xf0], R84 ;  /* 0x0000f05404002986 */ /* 0x000fe8000c101524 */
[----:B------:R0:W-:Y:S02]  /*ada0*/  @P0 STG.E.U16 desc[UR36][R4.64+0xf2], R85 ;  /* 0x0000f25504000986 */ /* 0x0001e4000c101524 */
[----:B0-----:R-:W-:Y:S01]  /*adb0*/  @P4 MOV R4, R14 ;  /* 0x0000000e00044202 */ /* 0x001fe20000000f00 */
[----:B------:R-:W-:-:S05]  /*adc0*/  @P4 IMAD.MOV.U32 R5, RZ, RZ, R15 ;  /* 0x000000ffff054224 */ /* 0x000fca00078e000f */
[----:B------:R0:W-:Y:S04]  /*add0*/  @P4 STG.E.U16 desc[UR36][R4.64+0xf0], R86 ;  /* 0x0000f05604004986 */ /* 0x0001e8000c101524 */
[----:B------:R0:W-:Y:S02]  /*ade0*/  @P3 STG.E.U16 desc[UR36][R14.64+0xf2], R87 ;  /* 0x0000f2570e003986 */ /* 0x0001e4000c101524 */
.L_x_284:
[----:B------:R-:W-:Y:S05]  /*adf0*/  BSYNC B0 ;  /* 0x0000000000007941 */ /* 0x000fea0003800000 */
.L_x_32:
[----:B------:R-:W-:Y:S01]  /*ae00*/  ULDC UR4, c[0x0][0xc] ;  /* 0x0000030000047ab9 */ /* 0x000fe20000000800 */
[----:B------:R-:W-:Y:S01]  /*ae10*/  ULDC UR5, c[0x0][0x10] ;  /* 0x0000040000057ab9 */ /* 0x000fe20000000800 */
[----:B0-----:R-:W0:Y:S01]  /*ae20*/  LDC R5, c[0x0][0x14] ;  /* 0x00000500ff057b82 */ /* 0x001e220000000800 */
[----:B------:R-:W-:Y:S01]  /*ae30*/  UIMAD.WIDE.U32 UR4, UR4, UR5, URZ ;  /* 0x00000005040472a5 */ /* 0x000fe2000f8e003f */
[----:B------:R-:W-:Y:S01]  /*ae40*/  PRMT R0, RZ, 0x7610, R0 ;  /* 0x00007610ff007816 */ /* 0x000fe20000000000 */
[----:B------:R-:W-:Y:S02]  /*ae50*/  IMAD.MOV.U32 R153, RZ, RZ, -0x1 ;  /* 0xffffffffff997424 */ /* 0x000fe400078e00ff */
[----:B------:R-:W-:Y:S02]  /*ae60*/  IMAD.MOV.U32 R23, RZ, RZ, -0x1 ;  /* 0xffffffffff177424 */ /* 0x000fe400078e00ff */
[----:B0-----:R-:W-:-:S04]  /*ae70*/  IMAD.WIDE.U32 R16, R5, UR4, R16 ;  /* 0x0000000405107c25 */ /* 0x001fc8000f8e0010 */
[----:B------:R-:W-:Y:S01]  /*ae80*/  IMAD R5, R5, UR5, RZ ;  /* 0x0000000505057c24 */ /* 0x000fe2000f8e02ff */
[----:B------:R-:W-:Y:S02]  /*ae90*/  ULDC.64 UR4, c[0x0][0x650] ;  /* 0x0001940000047ab9 */ /* 0x000fe40000000a00 */
[----:B------:R-:W-:Y:S01]  /*aea0*/  ISETP.GE.U32.AND P0, PT, R16, UR4, PT ;  /* 0x0000000410007c0c */ /* 0x000fe2000bf06070 */
[----:B------:R-:W-:-:S05]  /*aeb0*/  IMAD.IADD R17, R17, 0x1, R5 ;  /* 0x0000000111117824 */ /* 0x000fca00078e0205 */
[----:B------:R-:W-:-:S13]  /*aec0*/  ISETP.GE.U32.AND.EX P0, PT, R17, UR5, PT, P0 ;  /* 0x0000000511007c0c */ /* 0x000fda000bf06100 */
[----:B------:R-:W-:Y:S05]  /*aed0*/  @P0 BRA `(.L_x_285) ;  /* 0x0000000400640947 */ /* 0x000fea0003800000 */
[----:B------:R-:W0:Y:S01]  /*aee0*/  S2R R12, SR_CTAID.X ;  /* 0x00000000000c7919 */ /* 0x000e220000002500 */
[----:B------:R-:W3:Y:S01]  /*aef0*/  LDC.64 R10, c[0x0][0x628] ;  /* 0x00018a00ff0a7b82 */ /* 0x000ee20000000a00 */
[----:B------:R-:W-:Y:S01]  /*af00*/  ULDC UR4, c[0x0][0x150] ;  /* 0x0000540000047ab9 */ /* 0x000fe20000000800 */
[----:B-12---:R-:W-:Y:S01]  /*af10*/  IMAD.MOV.U32 R8, RZ, RZ, R16 ;  /* 0x000000ffff087224 */ /* 0x006fe200078e0010 */
[----:B------:R-:W1:Y:S01]  /*af20*/  S2R R24, SR_CTAID.Y ;  /* 0x0000000000187919 */ /* 0x000e620000002600 */
[----:B------:R-:W-:-:S04]  /*af30*/  IMAD.MOV.U32 R9, RZ, RZ, R17 ;  /* 0x000000ffff097224 */ /* 0x000fc800078e0011 */
[----:B------:R-:W2:Y:S08]  /*af40*/  LDC R21, c[0x0][0x144] ;  /* 0x00005100ff157b82 */ /* 0x000eb00000000800 */
[----:B------:R-:W1:Y:S08]  /*af50*/  LDC R0, c[0x0][0x630] ;  /* 0x00018c00ff007b82 */ /* 0x000e700000000800 */
[----:B------:R-:W1:Y:S01]  /*af60*/  LDC.64 R14, c[0x0][0x620] ;  /* 0x00018800ff0e7b82 */ /* 0x000e620000000a00 */
[----:B---3--:R-:W-:-:S04]  /*af70*/  ISETP.NE.U32.AND P0, PT, R10, RZ, PT ;  /* 0x000000ff0a00720c */ /* 0x008fc80003f05070 */
[----:B------:R-:W-:Y:S02]  /*af80*/  ISETP.NE.AND.EX P0, PT, R11, RZ, PT, P0 ;  /* 0x000000ff0b00720c */ /* 0x000fe40003f05300 */
[----:B0-----:R-:W-:-:S05]  /*af90*/  I2FP.F32.U32 R3, R12 ;  /* 0x0000000c00037245 */ /* 0x001fca0000201000 */
[----:B------:R-:W-:-:S04]  /*afa0*/  FMUL R3, R3, UR4 ;  /* 0x0000000403037c20 */ /* 0x000fc80008400000 */
[----:B------:R0:W3:Y:S02]  /*afb0*/  F2I.U32.TRUNC.NTZ R20, R3 ;  /* 0x0000000300147305 */ /* 0x0000e4000020f000 */
[----:B--2---:R-:W-:Y:S05]  /*afc0*/  @!P0 BRA `(.L_x_286) ;  /* 0x0000000000288947 */ /* 0x004fea0003800000 */
[----:B0-----:R-:W0:Y:S02]  /*afd0*/  LDC R3, c[0x0][0x634] ;  /* 0x00018d00ff037b82 */ /* 0x001e240000000800 */
[----:B0-----:R-:W-:-:S05]  /*afe0*/  IADD3 R3, P0, R16, R3, RZ ;  /* 0x0000000310037210 */ /* 0x001fca0007f1e0ff */
[----:B------:R-:W-:-:S04]  /*aff0*/  IMAD.X R13, RZ, RZ, R17, P0 ;  /* 0x000000ffff0d7224 */ /* 0x000fc800000e0611 */
[----:B------:R-:W-:-:S04]  /*b000*/  IMAD.WIDE.U32 R4, R13, R10, RZ ;  /* 0x0000000a0d047225 */ /* 0x000fc800078e00ff */
[----:B------:R-:W-:-:S04]  /*b010*/  IMAD.WIDE.U32 R6, P0, R3, R11, R4 ;  /* 0x0000000b03067225 */ /* 0x000fc80007800004 */
[----:B------:R-:W-:Y:S01]  /*b020*/  IMAD.WIDE.U32 R4, R3, R10, RZ ;  /* 0x0000000a03047225 */ /* 0x000fe200078e00ff */
[----:B------:R-:W-:-:S03]  /*b030*/  IADD3.X R9, RZ, RZ, RZ, P0, !PT ;  /* 0x000000ffff097210 */ /* 0x000fc600007fe4ff */
[----:B------:R-:W-:Y:S01]  /*b040*/  IMAD.MOV.U32 R8, RZ, RZ, R7 ;  /* 0x000000ffff087224 */ /* 0x000fe200078e0007 */
[----:B------:R-:W-:-:S05]  /*b050*/  IADD3 RZ, P0, R5, R6, RZ ;  /* 0x0000000605ff7210 */ /* 0x000fca0007f1e0ff */
[----:B------:R-:W-:-:S08]  /*b060*/  IMAD.WIDE.U32.X R8, R13, R11, R8, P0 ;  /* 0x0000000b0d087225 */ /* 0x000fd000000e0408 */
.L_x_286:
[----:B------:R-:W2:Y:S01]  /*b070*/  LDC.64 R30, c[0x0][0x640] ;  /* 0x00019000ff1e7b82 */ /* 0x000ea20000000a00 */
[-CC-:B-1----:R-:W-:Y:S01]  /*b080*/  SHF.R.U64 R23, R8, R0.reuse, R9.reuse ;  /* 0x0000000008177219 */ /* 0x182fe20000001209 */
[----:B---3--:R-:W-:Y:S01]  /*b090*/  IMAD.MOV R20, RZ, RZ, -R20 ;  /* 0x000000ffff147224 */ /* 0x008fe200078e0a14 */
[----:B------:R-:W-:Y:S01]  /*b0a0*/  SHF.R.U32.HI R0, RZ, R0, R9 ;  /* 0x00000000ff007219 */ /* 0x000fe20000011609 */
[----:B------:R-:W-:Y:S01]  /*b0b0*/  ULDC UR4, c[0x0][0x154] ;  /* 0x0000550000047ab9 */ /* 0x000fe20000000800 */
[----:B0-----:R-:W-:Y:S01]  /*b0c0*/  IADD3 R3, P0, RZ, -R23, RZ ;  /* 0x80000017ff037210 */ /* 0x001fe20007f1e0ff */
[----:B------:R-:W-:Y:S02]  /*b0d0*/  IMAD R26, R21, R20, R12 ;  /* 0x00000014151a7224 */ /* 0x000fe400078e020c */
[----:B------:R-:W0:Y:S01]  /*b0e0*/  LDC R6, c[0x0][0x618] ;  /* 0x00018600ff067b82 */ /* 0x000e220000000800 */
[----:B------:R-:W-:Y:S02]  /*b0f0*/  IMAD.MOV.U32 R7, RZ, RZ, 0x1 ;  /* 0x00000001ff077424 */ /* 0x000fe400078e00ff */
[----:B------:R-:W-:-:S04]  /*b100*/  IMAD.X R5, RZ, RZ, ~R0, P0 ;  /* 0x000000ffff057224 */ /* 0x000fc800000e0e00 */
[-C--:B------:R-:W-:Y:S01]  /*b110*/  IMAD R0, R5, R14.reuse, RZ ;  /* 0x0000000e05007224 */ /* 0x080fe200078e02ff */
[----:B------:R-:W1:Y:S01]  /*b120*/  LDC R8, c[0x0][0x608] ;  /* 0x00018200ff087b82 */ /* 0x000e620000000800 */
[----:B------:R-:W-:-:S04]  /*b130*/  IMAD.WIDE.U32 R4, R3, R14, R16 ;  /* 0x0000000e03047225 */ /* 0x000fc800078e0010 */
[----:B------:R-:W-:Y:S01]  /*b140*/  IMAD R3, R3, R15, R0 ;  /* 0x0000000f03037224 */ /* 0x000fe200078e0200 */
[----:B------:R-:W-:Y:S02]  /*b150*/  I2FP.F32.U32 R0, R24 ;  /* 0x0000001800007245 */ /* 0x000fe40000201000 */
[----:B------:R-:W3:Y:S01]  /*b160*/  LDC R28, c[0x0][0x658] ;  /* 0x00019600ff1c7b82 */ /* 0x000ee20000000800 */
[----:B------:R-:W-:Y:S01]  /*b170*/  IMAD.IADD R3, R5, 0x1, R3 ;  /* 0x0000000105037824 */ /* 0x000fe200078e0203 */
[----:B--2---:R-:W-:Y:S01]  /*b180*/  ISETP.NE.U32.AND P0, PT, R30, RZ, PT ;  /* 0x000000ff1e00720c */ /* 0x004fe20003f05070 */
[----:B------:R-:W-:Y:S01]  /*b190*/  FMUL R0, R0, UR4 ;  /* 0x0000000400007c20 */ /* 0x000fe20008400000 */
[----:B------:R-:W-:Y:S02]  /*b1a0*/  IMAD.MOV.U32 R5, RZ, RZ, -0x1 ;  /* 0xffffffffff057424 */ /* 0x000fe400078e00ff */
[----:B------:R-:W-:Y:S01]  /*b1b0*/  ISETP.NE.AND.EX P0, PT, R31, RZ, PT, P0 ;  /* 0x000000ff1f00720c */ /* 0x000fe20003f05300 */
[----:B------:R2:W2:Y:S01]  /*b1c0*/  F2I.U32.TRUNC.NTZ R14, R0 ;  /* 0x00000000000e7305 */ /* 0x0004a2000020f000 */
[----:B------:R-:W2:Y:S01]  /*b1d0*/  LDC R15, c[0x0][0x148] ;  /* 0x00005200ff0f7b82 */ /* 0x000ea20000000800 */
[----:B0-----:R-:W-:-:S02]  /*b1e0*/  SHF.R.U64 R12, R4, R6, R3 ;  /* 0x00000006040c7219 */ /* 0x001fc40000001203 */
[----:B------:R-:W-:-:S05]  /*b1f0*/  SHF.R.U32.HI R3, RZ, R6, R3 ;  /* 0x00000006ff037219 */ /* 0x000fca0000011603 */
[----:B------:R-:W0:Y:S01]  /*b200*/  LDC R20, c[0x0][0x600] ;  /* 0x00018000ff147b82 */ /* 0x000e220000000800 */
[-CC-:B-1----:R-:W-:Y:S02]  /*b210*/  SHF.R.U64 R10, R12, R8.reuse, R3.reuse ;  /* 0x000000080c0a7219 */ /* 0x182fe40000001203 */
[----:B------:R-:W-:-:S05]  /*b220*/  SHF.R.U32.HI R3, RZ, R8, R3 ;  /* 0x00000008ff037219 */ /* 0x000fca0000011603 */
[----:B------:R-:W1:Y:S01]  /*b230*/  LDC R25, c[0x0][0x648] ;  /* 0x00019200ff197b82 */ /* 0x000e620000000800 */
[-C--:B---3--:R-:W-:Y:S02]  /*b240*/  SHF.L.U32 R4, R5, R28.reuse, RZ ;  /* 0x0000001c05047219 */ /* 0x088fe400000006ff */
[-CC-:B------:R-:W-:Y:S02]  /*b250*/  SHF.R.U64 R13, R10, R28.reuse, R3.reuse ;  /* 0x0000001c0a0d7219 */ /* 0x180fe40000001203 */
[----:B------:R-:W-:Y:S02]  /*b260*/  SHF.R.U32.HI R5, RZ, R28, R3 ;  /* 0x0000001cff057219 */ /* 0x000fe40000011603 */
[----:B------:R-:W-:Y:S01]  /*b270*/  LOP3.LUT R21, RZ, R4, RZ, 0x33, !PT ;  /* 0x00000004ff157212 */ /* 0x000fe200078e33ff */
[----:B------:R-:W3:Y:S01]  /*b280*/  LDC R27, c[0x0][0x638] ;  /* 0x00018e00ff1b7b82 */ /* 0x000ee20000000800 */
[----:B------:R-:W-:Y:S01]  /*b290*/  SHF.L.U32 R28, R7, R28, RZ ;  /* 0x0000001c071c7219 */ /* 0x000fe200000006ff */
[----:B------:R-:W-:-:S06]  /*b2a0*/  IMAD.MOV.U32 R4, RZ, RZ, R13 ;  /* 0x000000ffff047224 */ /* 0x000fcc00078e000d */
[----:B------:R-:W0:Y:S01]  /*b2b0*/  LDC R29, c[0x0][0x610] ;  /* 0x00018400ff1d7b82 */ /* 0x000e220000000800 */
[----:B------:R-:W-:Y:S05]  /*b2c0*/  @!P0 BRA `(.L_x_287) ;  /* 0x0000000000288947 */ /* 0x000fea0003800000 */
[----:B--2---:R-:W2:Y:S02]  /*b2d0*/  LDC R0, c[0x0][0x64c] ;  /* 0x00019300ff007b82 */ /* 0x004ea40000000800 */
[----:B--2---:R-:W-:-:S04]  /*b2e0*/  IADD3 R3, P0, R13, R0, RZ ;  /* 0x000000000d037210 */ /* 0x004fc80007f1e0ff */
[----:B------:R-:W-:-:S05]  /*b2f0*/  IADD3.X R11, RZ, R5, RZ, P0, !PT ;  /* 0x00000005ff0b7210 */ /* 0x000fca00007fe4ff */
[----:B------:R-:W-:-:S04]  /*b300*/  IMAD.WIDE.U32 R4, R11, R30, RZ ;  /* 0x0000001e0b047225 */ /* 0x000fc800078e00ff */
[----:B------:R-:W-:-:S04]  /*b310*/  IMAD.WIDE.U32 R6, P0, R3, R31, R4 ;  /* 0x0000001f03067225 */ /* 0x000fc80007800004 */
[----:B------:R-:W-:-:S04]  /*b320*/  IMAD.WIDE.U32 R4, R3, R30, RZ ;  /* 0x0000001e03047225 */ /* 0x000fc800078e00ff */
[----:B------:R-:W-:Y:S01]  /*b330*/  IMAD.X R9, RZ, RZ, RZ, P0 ;  /* 0x000000ffff097224 */ /* 0x000fe200000e06ff */
[----:B------:R-:W-:Y:S01]  /*b340*/  IADD3 RZ, P0, R5, R6, RZ ;  /* 0x0000000605ff7210 */ /* 0x000fe20007f1e0ff */
[----:B------:R-:W-:-:S04]  /*b350*/  IMAD.MOV.U32 R8, RZ, RZ, R7 ;  /* 0x000000ffff087224 */ /* 0x000fc800078e0007 */
[----:B------:R-:W-:-:S08]  /*b360*/  IMAD.WIDE.U32.X R4, R11, R31, R8, P0 ;  /* 0x0000001f0b047225 */ /* 0x000fd000000e0408 */
.L_x_287:
[----:B------:R-:W-:Y:S01]  /*b370*/  ISETP.NE.AND P0, PT, R2, 0x1, PT ;  /* 0x000000010200780c */ /* 0x000fe20003f05270 */
[----:B--2---:R-:W-:Y:S01]  /*b380*/  IMAD.MOV R14, RZ, RZ, -R14 ;  /* 0x000000ffff0e7224 */ /* 0x004fe200078e0a0e */
[----:B-1----:R-:W-:Y:S01]  /*b390*/  SHF.R.U64 R0, R4, R25, R5 ;  /* 0x0000001904007219 */ /* 0x002fe20000001205 */
[----:B0-----:R-:W-:Y:S01]  /*b3a0*/  VIADD R5, R20, 0xffffffff ;  /* 0xffffffff14057836 */ /* 0x001fe20000000000 */
[----:B------:R-:W-:Y:S01]  /*b3b0*/  LOP3.LUT R3, R10, R21, RZ, 0xc0, !PT ;  /* 0x000000150a037212 */ /* 0x000fe200078ec0ff */
[----:B------:R-:W-:Y:S02]  /*b3c0*/  IMAD.MOV.U32 R6, RZ, RZ, 0x1 ;  /* 0x00000001ff067424 */ /* 0x000fe400078e00ff */
[----:B------:R-:W-:Y:S01]  /*b3d0*/  IMAD.MOV R4, RZ, RZ, -R0 ;  /* 0x000000ffff047224 */ /* 0x000fe200078e0a00 */
[----:B------:R-:W-:Y:S01]  /*b3e0*/  LOP3.LUT R5, R12, R5, RZ, 0xc0, !PT ;  /* 0x000000050c057212 */ /* 0x000fe200078ec0ff */
[----:B------:R-:W-:Y:S02]  /*b3f0*/  IMAD R3, R28, R0, R3 ;  /* 0x000000001c037224 */ /* 0x000fe400078e0203 */
[----:B---3--:R-:W-:-:S02]  /*b400*/  IMAD R0, R4, R27, R13 ;  /* 0x0000001b04007224 */ /* 0x008fc400078e020d */
[----:B------:R-:W-:Y:S02]  /*b410*/  @P0 IMAD R26, R15, R14, R24 ;  /* 0x0000000e0f1a0224 */ /* 0x000fe400078e0218 */
[----:B------:R-:W-:Y:S01]  /*b420*/  IMAD R4, R0, R20, R5 ;  /* 0x0000001400047224 */ /* 0x000fe200078e0205 */
[----:B------:R-:W-:Y:S01]  /*b430*/  PRMT R0, R6, 0x7610, R0 ;  /* 0x0000761006007816 */ /* 0x000fe20000000000 */
[----:B------:R-:W-:-:S05]  /*b440*/  IMAD R3, R3, R29, R26 ;  /* 0x0000001d03037224 */ /* 0x000fca00078e021a */
[----:B------:R-:W-:Y:S02]  /*b450*/  SEL R153, R4, R3, !P0 ;  /* 0x0000000304997207 */ /* 0x000fe40004000000 */
[----:B------:R-:W-:-:S07]  /*b460*/  SEL R3, R3, R4, !P0 ;  /* 0x0000000403037207 */ /* 0x000fce0004000000 */
.L_x_285:
[----:B------:R-:W-:Y:S01]  /*b470*/  LOP3.LUT P0, RZ, R0, 0xff, RZ, 0xc0, !PT ;  /* 0x000000ff00ff7812 */ /* 0x000fe2000780c0ff */
[----:B------:R-:W-:-:S12]  /*b480*/  IMAD.MOV.U32 R152, RZ, RZ, R3 ;  /* 0x000000ffff987224 */ /* 0x000fd800078e0003 */
[----:B------:R-:W-:Y:S05]  /*b490*/  @P0 BRA `(.L_x_288) ;  /* 0xffffff5c002c0947 */ /* 0x000fea000383ffff */
[----:B------:R-:W-:Y:S05]  /*b4a0*/  EXIT ;  /* 0x000000000000794d */ /* 0x000fea0003800000 */
.L_x_7:
[----:B0-----:R-:W-:Y:S01]  /*b4b0*/  ULDC.64 UR4, c[0x0][0x650] ;  /* 0x0001940000047ab9 */ /* 0x001fe20000000a00 */
        /* <DEDUP_REMOVED lines=25> */
.L_x_290:
[----:B------:R-:W0:Y:S01]  /*b650*/  LDC.64 R26, c[0x0][0x640] ;  /* 0x00019000ff1a7b82 */ /* 0x000e220000000a00 */
[-CC-:B------:R-:W-:Y:S01]  /*b660*/  SHF.R.U64 R20, R12, R8.reuse, R13.reuse ;  /* 0x000000080c147219 */ /* 0x180fe2000000120d */
[----:B------:R-:W-:Y:S01]  /*b670*/  IMAD.MOV.U32 R30, RZ, RZ, 0x1 ;  /* 0x00000001ff1e7424 */ /* 0x000fe200078e00ff */
[----:B------:R-:W-:Y:S02]  /*b680*/  SHF.R.U32.HI R6, RZ, R8, R13 ;  /* 0x00000008ff067219 */ /* 0x000fe4000001160d */
[----:B------:R-:W-:-:S03]  /*b690*/  IADD3 R11, P0, RZ, -R20, RZ ;  /* 0x80000014ff0b7210 */ /* 0x000fc60007f1e0ff */
[----:B------:R-:W1:Y:S01]  /*b6a0*/  LDC R10, c[0x0][0x618] ;  /* 0x00018600ff0a7b82 */ /* 0x000e620000000800 */
[----:B------:R-:W-:-:S05]  /*b6b0*/  IADD3.X R7, RZ, ~R6, RZ, P0, !PT ;  /* 0x80000006ff077210 */ /* 0x000fca00007fe4ff */
[-C--:B------:R-:W-:Y:S02]  /*b6c0*/  IMAD R8, R7, R22.reuse, RZ ;  /* 0x0000001607087224 */ /* 0x080fe400078e02ff */
[----:B------:R-:W2:Y:S01]  /*b6d0*/  LDC R12, c[0x0][0x608] ;  /* 0x00018200ff0c7b82 */ /* 0x000ea20000000800 */
[----:B------:R-:W-:-:S04]  /*b6e0*/  IMAD.WIDE.U32 R6, R11, R22, R16 ;  /* 0x000000160b067225 */ /* 0x000fc800078e0010 */
[----:B------:R-:W-:-:S03]  /*b6f0*/  IMAD R11, R11, R23, R8 ;  /* 0x000000170b0b7224 */ /* 0x000fc600078e0208 */
[----:B------:R-:W3:Y:S01]  /*b700*/  LDC R25, c[0x0][0x658] ;  /* 0x00019600ff197b82 */ /* 0x000ee20000000800 */
[----:B------:R-:W-:Y:S01]  /*b710*/  IMAD.IADD R7, R7, 0x1, R11 ;  /* 0x0000000107077824 */ /* 0x000fe200078e020b */
[----:B0-----:R-:W-:-:S04]  /*b720*/  ISETP.NE.U32.AND P0, PT, R26, RZ, PT ;  /* 0x000000ff1a00720c */ /* 0x001fc80003f05070 */
[----:B------:R-:W-:Y:S02]  /*b730*/  ISETP.NE.AND.EX P0, PT, R27, RZ, PT, P0 ;  /* 0x000000ff1b00720c */ /* 0x000fe40003f05300 */
[----:B------:R-:W0:Y:S01]  /*b740*/  LDC R23, c[0x0][0x600] ;  /* 0x00018000ff177b82 */ /* 0x000e220000000800 */
[-CC-:B-1----:R-:W-:Y:S02]  /*b750*/  SHF.R.U64 R8, R6, R10.reuse, R7.reuse ;  /* 0x0000000a06087219 */ /* 0x182fe40000001207 */
[----:B------:R-:W-:Y:S01]  /*b760*/  SHF.R.U32.HI R7, RZ, R10, R7 ;  /* 0x0000000aff077219 */ /* 0x000fe20000011607 */
[----:B------:R-:W-:-:S04]  /*b770*/  IMAD.MOV.U32 R10, RZ, RZ, -0x1 ;  /* 0xffffffffff0a7424 */ /* 0x000fc800078e00ff */
        /* <DEDUP_REMOVED lines=21> */
.L_x_291:
[----:B------:R-:W-:Y:S02]  /*b8d0*/  ISETP.NE.AND P0, PT, R2, 0x1, PT ;  /* 0x000000010200780c */ /* 0x000fe40003f05270 */
[----:B-1----:R-:W-:Y:S02]  /*b8e0*/  SHF.R.U64 R6, R6, R24, R7 ;  /* 0x0000001806067219 */ /* 0x002fe40000001207 */
[----:B------:R-:W-:Y:S02]  /*b8f0*/  SHF.L.U32 R30, R30, R25, RZ ;  /* 0x000000191e1e7219 */ /* 0x000fe400000006ff */
[----:B------:R-:W-:Y:S01]  /*b900*/  LOP3.LUT R5, R21, R32, RZ, 0xc0, !PT ;  /* 0x0000002015057212 */ /* 0x000fe200078ec0ff */
[----:B------:R-:W-:Y:S01]  /*b910*/  IMAD.MOV R7, RZ, RZ, -R6 ;  /* 0x000000ffff077224 */ /* 0x000fe200078e0a06 */
[----:B0-----:R-:W-:-:S03]  /*b920*/  IADD3 R11, R23, -0x1, RZ ;  /* 0xffffffff170b7810 */ /* 0x001fc60007ffe0ff */
[----:B------:R-:W-:Y:S01]  /*b930*/  IMAD R6, R30, R6, R5 ;  /* 0x000000061e067224 */ /* 0x000fe200078e0205 */
[----:B------:R-:W-:Y:S01]  /*b940*/  LOP3.LUT R5, R8, R11, RZ, 0xc0, !PT ;  /* 0x0000000b08057212 */ /* 0x000fe200078ec0ff */
[----:B------:R-:W-:Y:S02]  /*b950*/  @P0 IMAD R3, R9, R14, R4 ;  /* 0x0000000e09030224 */ /* 0x000fe400078e0204 */
[----:B--2---:R-:W-:Y:S02]  /*b960*/  IMAD R4, R7, R28, R22 ;  /* 0x0000001c07047224 */ /* 0x004fe400078e0216 */
[----:B---3--:R-:W-:Y:S02]  /*b970*/  IMAD R3, R6, R29, R3 ;  /* 0x0000001d06037224 */ /* 0x008fe400078e0203 */
[----:B------:R-:W-:Y:S02]  /*b980*/  IMAD R4, R4, R23, R5 ;  /* 0x0000001704047224 */ /* 0x000fe400078e0205 */
[----:B------:R-:W-:-:S02]  /*b990*/  IMAD.MOV.U32 R8, RZ, RZ, 0x1 ;  /* 0x00000001ff087424 */ /* 0x000fc400078e00ff */
[----:B------:R-:W-:Y:S01]  /*b9a0*/  IMAD.MOV.U32 R6, RZ, RZ, R20 ;  /* 0x000000ffff067224 */ /* 0x000fe200078e0014 */
[----:B------:R-:W-:Y:S02]  /*b9b0*/  SEL R7, R4, R3, !P0 ;  /* 0x0000000304077207 */ /* 0x000fe40004000000 */
[----:B------:R-:W-:-:S07]  /*b9c0*/  SEL R13, R3, R4, !P0 ;  /* 0x00000004030d7207 */ /* 0x000fce0004000000 */
.L_x_289:
[----:B------:R-:W-:-:S08]  /*b9d0*/  NOP ;  /* 0x0000000000007918 */ /* 0x000fd00000000000 */
[----:B------:R-:W0:-:S00]  /*b9e0*/  USETMAXREG.DEALLOC.CTAPOOL 0x28 ;  /* 0x00000028000079c8 */ /* 0x000e0000080e0500 */
[----:B0-----:R-:W-:-:S13]  /*b9f0*/  ISETP.NE.AND P0, PT, R0, RZ, PT ;  /* 0x000000ff0000720c */ /* 0x001fda0003f05270 */
[----:B------:R-:W-:Y:S05]  /*ba00*/  @P0 EXIT ;  /* 0x000000000000094d */ /* 0x000fea0003800000 */
[----:B------:R-:W-:Y:S01]  /*ba10*/  LOP3.LUT P0, RZ, R8, 0xff, RZ, 0xc0, !PT ;  /* 0x000000ff08ff7812 */ /* 0x000fe2000780c0ff */
[----:B------:R-:W-:Y:S02]  /*ba20*/  IMAD.MOV.U32 R0, RZ, RZ, 0x1 ;  /* 0x00000001ff007424 */ /* 0x000fe400078e00ff */
[----:B------:R-:W-:-:S10]  /*ba30*/  IMAD.MOV.U32 R3, RZ, RZ, RZ ;  /* 0x000000ffff037224 */ /* 0x000fd400078e00ff */
[----:B------:R-:W-:Y:S05]  /*ba40*/  @!P0 BRA `(.L_x_292) ;  /* 0x0000000c00748947 */ /* 0x000fea0003800000 */
[----:B------:R-:W0:Y:S01]  /*ba50*/  LDC R0, c[0x0][0x28c] ;  /* 0x0000a300ff007b82 */ /* 0x000e220000000800 */
[----:B------:R-:W-:Y:S01]  /*ba60*/  ULDC UR5, c[0x0][0x658] ;  /* 0x0001960000057ab9 */ /* 0x000fe20000000800 */
[----:B------:R-:W-:Y:S01]  /*ba70*/  UMOV UR7, 0xffffffff ;  /* 0xffffffff00077882 */ /* 0x000fe20000000000 */
[----:B------:R-:W-:Y:S01]  /*ba80*/  ULDC UR6, c[0x0][0xc] ;  /* 0x0000030000067ab9 */ /* 0x000fe20000000800 */
[----:B------:R-:W-:Y:S01]  /*ba90*/  USHF.L.U32 UR9, UR7, UR5, URZ ;  /* 0x0000000507097299 */ /* 0x000fe2000800063f */
[----:B------:R-:W-:Y:S01]  /*baa0*/  BSSY B0, `(.L_x_292) ;  /* 0x00000d7000007945 */ /* 0x000fe20003800000 */
[----:B------:R-:W-:Y:S01]  /*bab0*/  UMOV UR8, 0x1 ;  /* 0x0000000100087882 */ /* 0x000fe20000000000 */
[----:B------:R-:W-:Y:S01]  /*bac0*/  ULDC UR7, c[0x0][0x10] ;  /* 0x0000040000077ab9 */ /* 0x000fe20000000800 */
[----:B------:R-:W1:Y:S01]  /*bad0*/  S2UR UR10, SR_CgaCtaId ;  /* 0x00000000000a79c3 */ /* 0x000e620000008800 */
[----:B------:R-:W-:Y:S01]  /*bae0*/  UIMAD.WIDE.U32 UR6, UR6, UR7, URZ ;  /* 0x00000007060672a5 */ /* 0x000fe2000f8e003f */
[----:B------:R-:W-:Y:S01]  /*baf0*/  IMAD.MOV.U32 R9, RZ, RZ, 0x1 ;  /* 0x00000001ff097424 */ /* 0x000fe200078e00ff */
[----:B------:R-:W-:Y:S01]  /*bb00*/  USHF.L.U32 UR5, UR8, UR5, URZ ;  /* 0x0000000508057299 */ /* 0x000fe2000800063f */
[----:B------:R-:W-:Y:S01]  /*bb10*/  LOP3.LUT R12, R19, 0x2, RZ, 0xfc, !PT ;  /* 0x00000002130c7812 */ /* 0x000fe200078efcff */
[----:B------:R-:W-:Y:S01]  /*bb20*/  ULDC UR4, c[0x0][0x600] ;  /* 0x0001800000047ab9 */ /* 0x000fe20000000800 */
[----:B------:R-:W-:Y:S01]  /*bb30*/  ULDC UR8, c[0x0][0x14] ;  /* 0x0000050000087ab9 */ /* 0x000fe20000000800 */
[----:B------:R-:W-:-:S02]  /*bb40*/  UIADD3 UR4, UR4, -0x1, URZ ;  /* 0xffffffff04047890 */ /* 0x000fc4000fffe03f */
[----:B------:R-:W-:Y:S02]  /*bb50*/  UIMAD.WIDE.U32 UR30, UR6, UR8, URZ ;  /* 0x00000008061e72a5 */ /* 0x000fe4000f8e003f */
[----:B------:R-:W-:Y:S02]  /*bb60*/  UIMAD UR7, UR7, UR8, URZ ;  /* 0x00000008070772a4 */ /* 0x000fe4000f8e023f */
[----:B------:R-:W-:Y:S02]  /*bb70*/  ULOP3.LUT UR6, URZ, UR9, URZ, 0x33, !UPT ;  /* 0x000000093f067292 */ /* 0x000fe4000f8e333f */
[----:B------:R-:W-:Y:S01]  /*bb80*/  UIADD3 UR7, UR31, UR7, URZ ;  /* 0x000000071f077290 */ /* 0x000fe2000fffe03f */
[----:B0-----:R-:W-:Y:S01]  /*bb90*/  VIADD R0, R0, 0x7f ;  /* 0x0000007f00007836 */ /* 0x001fe20000000000 */
[----:B------:R-:W-:-:S04]  /*bba0*/  ULDC.64 UR38, c[0x0][0x198] ;  /* 0x0000660000267ab9 */ /* 0x000fc80000000a00 */
[----:B------:R-:W-:Y:S01]  /*bbb0*/  SHF.R.S32.HI R3, RZ, 0x1f, R0 ;  /* 0x0000001fff037819 */ /* 0x000fe20000011400 */
[----:B-1----:R-:W-:-:S03]  /*bbc0*/  IMAD.U32 R10, RZ, RZ, UR10 ;  /* 0x0000000aff0a7e24 */ /* 0x002fc6000f8e00ff */
[----:B------:R-:W-:Y:S02]  /*bbd0*/  LEA.HI R3, R3, R0, RZ, 0x7 ;  /* 0x0000000003037211 */ /* 0x000fe400078f38ff */
[----:B------:R-:W-:Y:S02]  /*bbe0*/  MOV R0, 0x1 ;  /* 0x0000000100007802 */ /* 0x000fe40000000f00 */
[----:B------:R-:W-:Y:S01]  /*bbf0*/  SHF.R.S32.HI R8, RZ, 0x7, R3 ;  /* 0x00000007ff087819 */ /* 0x000fe20000011403 */
[----:B------:R-:W-:-:S04]  /*bc00*/  IMAD.MOV.U32 R3, RZ, RZ, RZ ;  /* 0x000000ffff037224 */ /* 0x000fc800078e00ff */
[----:B------:R-:W-:-:S07]  /*bc10*/  VIADD R11, R8, 0x1 ;  /* 0x00000001080b7836 */ /* 0x000fce0000000000 */
.L_x_303:
[----:B------:R-:W-:-:S03]  /*bc20*/  UMOV UR8, 0xffffffff ;  /* 0xffffffff00087882 */ /* 0x000fc60000000000 */
[----:B------:R-:W-:Y:S05]  /*bc30*/  BRA.DIV UR8, `(.L_x_293) ;  /* 0x0000000e08987947 */ /* 0x000fea000b800000 */
[----:B------:R-:W-:-:S13]  /*bc40*/  ELECT P6, URZ, PT ;  /* 0x00000000003f782f */ /* 0x000fda00038c0000 */
.L_x_312:
[----:B------:R-:W0:Y:S01]  /*bc50*/  LDC R4, c[0x0][0x28c] ;  /* 0x0000a300ff047b82 */ /* 0x000e220000000800 */
[----:B------:R-:W-:Y:S01]  /*bc60*/  BSSY B1, `(.L_x_294) ;  /* 0x0000047000017945 */ /* 0x000fe20003800000 */
[----:B0-----:R-:W-:-:S13]  /*bc70*/  ISETP.LT.OR P6, PT, R4, 0x1, !P6 ;  /* 0x000000010400780c */ /* 0x001fda00077c1670 */
[----:B------:R-:W-:Y:S05]  /*bc80*/  @P6 BRA `(.L_x_295) ;  /* 0x0000000400106947 */ /* 0x000fea0003800000 */
[----:B------:R-:W-:Y:S01]  /*bc90*/  IMAD R13, R13, 0x4, R10 ;  /* 0x000000040d0d7824 */ /* 0x000fe200078e020a */
[----:B------:R-:W-:Y:S01]  /*bca0*/  MOV R5, R0 ;  /* 0x0000000000057202 */ /* 0x000fe20000000f00 */
[----:B------:R-:W-:Y:S02]  /*bcb0*/  IMAD.SHL.U32 R20, R7, 0x80, RZ ;  /* 0x0000008007147824 */ /* 0x000fe400078e00ff */
[----:B------:R-:W-:Y:S02]  /*bcc0*/  IMAD.MOV.U32 R21, RZ, RZ, RZ ;  /* 0x000000ffff157224 */ /* 0x000fe400078e00ff */
[----:B------:R-:W-:Y:S02]  /*bcd0*/  IMAD.MOV.U32 R4, RZ, RZ, R11 ;  /* 0x000000ffff047224 */ /* 0x000fe400078e000b */
[----:B------:R-:W-:Y:S02]  /*bce0*/  IMAD.MOV.U32 R7, RZ, RZ, R3 ;  /* 0x000000ffff077224 */ /* 0x000fe400078e0003 */
[----:B------:R-:W-:-:S07]  /*bcf0*/  IMAD.SHL.U32 R15, R13, 0x40, RZ ;  /* 0x000000400d0f7824 */ /* 0x000fce00078e00ff */
.L_x_298:
[----:B------:R-:W0:Y:S01]  /*bd00*/  S2UR UR8, SR_CgaCtaId ;  /* 0x00000000000879c3 */ /* 0x000e220000008800 */
[----:B------:R-:W-:Y:S02]  /*bd10*/  MOV R13, 0x400 ;  /* 0x00000400000d7802 */ /* 0x000fe40000000f00 */
[----:B------:R-:W-:-:S13]  /*bd20*/  LOP3.LUT P1, RZ, R18, 0x7f, RZ, 0xc0, !PT ;  /* 0x0000007f12ff7812 */ /* 0x000fda000782c0ff */
[----:B------:R-:W1:Y:S01]  /*bd30*/  @!P1 LDC R14, c[0x0][0x500] ;  /* 0x00014000ff0e9b82 */ /* 0x000e620000000800 */
[----:B0-----:R-:W-:-:S05]  /*bd40*/  IMAD.U32 R10, RZ, RZ, UR8 ;  /* 0x00000008ff0a7e24 */ /* 0x001fca000f8e00ff */
[----:B------:R-:W-:Y:S02]  /*bd50*/  LEA R24, R10, R13, 0x18 ;  /* 0x0000000d0a187211 */ /* 0x000fe400078ec0ff */
[----:B------:R-:W-:-:S03]  /*bd60*/  SHF.L.U32 R13, R5, 0x1f, RZ ;  /* 0x0000001f050d7819 */ /* 0x000fc600000006ff */
[----:B------:R-:W-:-:S04]  /*bd70*/  IMAD R22, R7, 0x8, R24 ;  /* 0x0000000807167824 */ /* 0x000fc800078e0218 */
[----:B------:R-:W0:Y:S02]  /*bd80*/  SYNCS.PHASECHK.TRANS64.TRYWAIT P0, [R22+URZ+0x10], R13 ;  /* 0x0000100d160075a7 */ /* 0x000e24000800017f */
[----:B01----:R-:W-:Y:S05]  /*bd90*/  @!P0 BRA `(.L_x_296) ;  /* 0x0000000c00608947 */ /* 0x003fea0003800000 */
.L_x_313:
[----:B0-----:R-:W-:Y:S01]  /*bda0*/  PRMT R13, R12, 0x9910, RZ ;  /* 0x000099100c0d7816 */ /* 0x001fe200000000ff */
[----:B------:R0:W-:Y:S03]  /*bdb0*/  @!P1 SYNCS.ARRIVE.TRANS64 RZ, [R22+URZ], R14 ;  /* 0x0000000e16ff99a7 */ /* 0x0001e6000800003f */
[----:B------:R-:W-:-:S13]  /*bdc0*/  ISETP.NE.AND P0, PT, R13, 0x2, PT ;  /* 0x000000020d00780c */ /* 0x000fda0003f05270 */
[----:B0-----:R-:W-:Y:S05]  /*bdd0*/  @P0 BRA `(.L_x_297) ;  /* 0x0000000000040947 */ /* 0x001fea0003800000 */
[----:B------:R-:W-:Y:S01]  /*bde0*/  BPT.TRAP 0x1 ;  /* 0x000000040000795c */ /* 0x000fe20000300000 */
.L_x_297:
[----:B------:R-:W-:Y:S01]  /*bdf0*/  IMAD.SHL.U32 R13, R7, 0x8000, RZ ;  /* 0x00008000070d7824 */ /* 0x000fe200078e00ff */
[----:B------:R-:W-:Y:S01]  /*be00*/  R2UR UR34, R21 ;  /* 0x00000000152272ca */ /* 0x000fe200000e0000 */
[----:B------:R-:W-:Y:S01]  /*be10*/  VIADD R4, R4, 0xffffffff ;  /* 0xffffffff04047836 */ /* 0x000fe20000000000 */
[----:B------:R-:W-:Y:S01]  /*be20*/  R2UR UR33, R22 ;  /* 0x00000000162172ca */ /* 0x000fe200000e0000 */
[----:B------:R-:W-:Y:S01]  /*be30*/  IMAD R14, R10, 0x1000, R13 ;  /* 0x000010000a0e7824 */ /* 0x000fe200078e020d */
[----:B------:R-:W-:Y:S01]  /*be40*/  IADD3 R13, R24, R13, RZ ;  /* 0x0000000d180d7210 */ /* 0x000fe20007ffe0ff */
[----:B------:R-:W-:Y:S01]  /*be50*/  UIADD3 UR14, UP0, UR38, 0xf0, URZ ;  /* 0x000000f0260e7890 */ /* 0x000fe2000ff1e03f */
[----:B------:R-:W-:Y:S01]  /*be60*/  R2UR UR36, R6 ;  /* 0x00000000062472ca */ /* 0x000fe200000e0000 */
[----:B------:R-:W-:Y:S01]  /*be70*/  IMAD R14, R14, 0x2, R24 ;  /* 0x000000020e0e7824 */ /* 0x000fe200078e0218 */
[----:B------:R-:W-:Y:S01]  /*be80*/  R2UR UR8, R13 ;  /* 0x000000000d0872ca */ /* 0x000fe200000e0000 */
[----:B------:R-:W-:Y:S01]  /*be90*/  UIADD3 UR40, UP1, UR38, 0x1f0, URZ ;  /* 0x000001f026287890 */ /* 0x000fe2000ff3e03f */
[----:B------:R-:W-:Y:S01]  /*bea0*/  R2UR UR35, R15 ;  /* 0x000000000f2372ca */ /* 0x000fe200000e0000 */
[----:B------:R-:W-:Y:S01]  /*beb0*/  UIADD3.X UR15, URZ, UR39, URZ, UP0, !UPT ;  /* 0x000000273f0f7290 */ /* 0x000fe200087fe43f */
[----:B------:R-:W-:Y:S01]  /*bec0*/  R2UR UR24, R14 ;  /* 0x000000000e1872ca */ /* 0x000fe200000e0000 */
[----:B------:R-:W-:Y:S01]  /*bed0*/  UIADD3 UR26, UR34, 0x40, URZ ;  /* 0x00000040221a7890 */ /* 0x000fe2000fffe03f */
[----:B------:R-:W-:Y:S01]  /*bee0*/  R2UR UR19, R20 ;  /* 0x00000000141372ca */ /* 0x000fe200000e0000 */
[----:B------:R-:W-:Y:S01]  /*bef0*/  UIADD3.X UR41, URZ, UR39, URZ, UP1, !UPT ;  /* 0x000000273f297290 */ /* 0x000fe20008ffe43f */
[----:B------:R-:W-:Y:S01]  /*bf00*/  ISETP.GT.AND P1, PT, R4, 0x1, PT ;  /* 0x000000010400780c */ /* 0x000fe20003f24270 */
[----:B------:R-:W-:Y:S01]  /*bf10*/  VIADD R7, R7, 0x1 ;  /* 0x0000000107077836 */ /* 0x000fe20000000000 */
[----:B------:R-:W-:Y:S01]  /*bf20*/  UMOV UR13, 0xf0000 ;  /* 0x000f0000000d7882 */ /* 0x000fe20000000000 */
[----:B------:R-:W-:Y:S01]  /*bf30*/  UMOV UR22, 0x0 ;  /* 0x0000000000167882 */ /* 0x000fe20000000000 */
[----:B------:R-:W-:Y:S01]  /*bf40*/  UMOV UR23, 0x10000000 ;  /* 0x1000000000177882 */ /* 0x000fe20000000000 */
[----:B------:R-:W-:Y:S01]  /*bf50*/  UIADD3 UR16, UR8, 0x20100, URZ ;  /* 0x0002010008107890 */ /* 0x000fe2000fffe03f */
[----:B------:R-:W-:Y:S01]  /*bf60*/  ISETP.NE.AND P0, PT, R7, 0x2, PT ;  /* 0x000000020700780c */ /* 0x000fe20003f05270 */
[----:B------:R-:W-:Y:S01]  /*bf70*/  UIADD3 UR8, UR8, 0x24100, URZ ;  /* 0x0002410008087890 */ /* 0x000fe2000fffe03f */
[----:B------:R-:W-:Y:S01]  /*bf80*/  VIADD R21, R21, 0x80 ;  /* 0x0000008015157836 */ /* 0x000fe20000000000 */
[----:B------:R-:W-:Y:S01]  /*bf90*/  UIADD3 UR32, UR24, 0x100, URZ ;  /* 0x0000010018207890 */ /* 0x000fe2000fffe03f */
[----:B------:R-:W-:Y:S01]  /*bfa0*/  SEL R14, RZ, 0x1, P0 ;  /* 0x00000001ff0e7807 */ /* 0x000fe20000000000 */
[----:B------:R-:W-:Y:S01]  /*bfb0*/  UIADD3 UR24, UR24, 0x8100, URZ ;  /* 0x0000810018187890 */ /* 0x000fe2000fffe03f */
[----:B------:R-:W-:Y:S01]  /*bfc0*/  SEL R7, R7, RZ, P0 ;  /* 0x000000ff07077207 */ /* 0x000fe20000000000 */
[----:B------:R-:W-:Y:S01]  /*bfd0*/  UMOV UR25, UR33 ;  /* 0x0000002100197c82 */ /* 0x000fe20008000000 */
[----:B------:R-:W-:Y:S01]  /*bfe0*/  UMOV UR28, UR36 ;  /* 0x00000024001c7c82 */ /* 0x000fe20008000000 */
[----:B------:R-:W-:Y:S01]  /*bff0*/  UMOV UR27, UR35 ;  /* 0x00000023001b7c82 */ /* 0x000fe20008000000 */
[----:B------:R-:W-:Y:S01]  /*c000*/  UMOV UR17, UR33 ;  /* 0x0000002100117c82 */ /* 0x000fe20008000000 */
[----:B------:R-:W-:Y:S01]  /*c010*/  UMOV UR18, UR34 ;  /* 0x0000002200127c82 */ /* 0x000fe20008000000 */
[----:B------:R-:W-:Y:S01]  /*c020*/  UMOV UR20, UR36 ;  /* 0x0000002400147c82 */ /* 0x000fe20008000000 */
[----:B------:R0:W-:Y:S01]  /*c030*/  UTMALDG.3D.MULTICAST [UR32], [UR14], UR13, desc[UR22] ;  /* 0x000016200e0073b4 */ /* 0x0001e2000801180d */
[----:B------:R-:W-:Y:S01]  /*c040*/  UMOV UR9, UR33 ;  /* 0x0000002100097c82 */ /* 0x000fe20008000000 */
[----:B------:R-:W-:Y:S01]  /*c050*/  UMOV UR11, UR19 ;  /* 0x00000013000b7c82 */ /* 0x000fe20008000000 */
[----:B------:R-:W-:Y:S01]  /*c060*/  UMOV UR12, UR36 ;  /* 0x00000024000c7c82 */ /* 0x000fe20008000000 */
[----:B------:R-:W-:Y:S01]  /*c070*/  UMOV UR10, UR26 ;  /* 0x0000001a000a7c82 */ /* 0x000fe20008000000 */
[----:B------:R-:W-:Y:S01]  /*c080*/  LOP3.LUT R5, R5, R14, RZ, 0x3c, !PT ;  /* 0x0000000e05057212 */ /* 0x000fe200078e3cff */
[----:B------:R0:W-:Y:S01]  /*c090*/  UTMALDG.3D.MULTICAST [UR24], [UR14], UR13, desc[UR22] ;  /* 0x000016180e0073b4 */ /* 0x0001e2000801180d */
[----:B------:R0:W-:Y:S01]  /*c0a0*/  UTMALDG.3D [UR16], [UR40], desc[UR22] ;  /* 0x00001610280075b4 */ /* 0x0001e20008011000 */
[----:B------:R0:W-:Y:S02]  /*c0b0*/  UTMALDG.3D [UR8], [UR40], desc[UR22] ;  /* 0x00001608280075b4 */ /* 0x0001e40008011000 */
[----:B0-----:R-:W-:Y:S05]  /*c0c0*/  @P1 BRA `(.L_x_298) ;  /* 0xfffffffc000c1947 */ /* 0x001fea000383ffff */
.L_x_295:
[----:B------:R-:W-:Y:S05]  /*c0d0*/  BSYNC B1 ;  /* 0x0000000000017941 */ /* 0x000fea0003800000 */
.L_x_294:
[----:B------:R-:W-:Y:S01]  /*c0e0*/  LOP3.LUT P1, RZ, R9, 0xff, RZ, 0xc0, !PT ;  /* 0x000000ff09ff7812 */ /* 0x000fe2000782c0ff */
[----:B------:R-:W-:Y:S01]  /*c0f0*/  IMAD.IADD R3, R8, 0x1, R3 ;  /* 0x0000000108037824 */ /* 0x000fe200078e0203 */
[----:B------:R-:W-:Y:S01]  /*c100*/  IADD3 R16, P2, R16, UR30, RZ ;  /* 0x0000001e10107c10 */ /* 0x000fe2000ff5e0ff */
[----:B------:R-:W-:Y:S01]  /*c110*/  ULDC.64 UR8, c[0x0][0x650] ;  /* 0x0001940000087ab9 */ /* 0x000fe20000000a00 */
[----:B------:R-:W-:Y:S01]  /*c120*/  BSSY B1, `(.L_x_299) ;  /* 0x000006c000017945 */ /* 0x000fe20003800000 */
[----:B------:R-:W-:Y:S01]  /*c130*/  IMAD.MOV.U32 R13, RZ, RZ, -0x1 ;  /* 0xffffffffff0d7424 */ /* 0x000fe200078e00ff */
[----:B------:R-:W-:Y:S01]  /*c140*/  ISETP.GT.U32.AND P0, PT, R3, 0x1, PT ;  /* 0x000000010300780c */ /* 0x000fe20003f04070 */
[----:B------:R-:W-:Y:S01]  /*c150*/  IMAD.MOV.U32 R7, RZ, RZ, -0x1 ;  /* 0xffffffffff077424 */ /* 0x000fe200078e00ff */
[----:B------:R-:W-:Y:S01]  /*c160*/  SHF.R.U32.HI R4, RZ, 0x1, R3 ;  /* 0x00000001ff047819 */ /* 0x000fe20000011603 */
[----:B------:R-:W-:Y:S01]  /*c170*/  IMAD.MOV.U32 R6, RZ, RZ, -0x1 ;  /* 0xffffffffff067424 */ /* 0x000fe200078e00ff */
[----:B------:R-:W-:-:S02]  /*c180*/  ISETP.LT.U32.AND P0, PT, R8, 0x2, P0 ;  /* 0x000000020800780c */ /* 0x000fc40000701070 */
[----:B------:R-:W-:Y:S01]  /*c190*/  IADD3.X R17, R17, UR7, RZ, P2, !PT ;  /* 0x0000000711117c10 */ /* 0x000fe200097fe4ff */
[----:B------:R-:W0:Y:S01]  /*c1a0*/  @P1 S2R R10, SR_CgaCtaId ;  /* 0x00000000000a1919 */ /* 0x000e220000008800 */
[----:B------:R-:W-:Y:S02]  /*c1b0*/  @P1 MOV R5, 0x400 ;  /* 0x0000040000051802 */ /* 0x000fe40000000f00 */
[----:B------:R-:W-:Y:S02]  /*c1c0*/  ISETP.GE.U32.AND P2, PT, R16, UR8, PT ;  /* 0x0000000810007c0c */ /* 0x000fe4000bf46070 */
[----:B------:R-:W-:Y:S02]  /*c1d0*/  LOP3.LUT R4, R4, 0x1, RZ, 0xc0, !PT ;  /* 0x0000000104047812 */ /* 0x000fe400078ec0ff */
[----:B------:R-:W-:Y:S02]  /*c1e0*/  LOP3.LUT R3, R3, 0x1, RZ, 0xc0, !PT ;  /* 0x0000000103037812 */ /* 0x000fe400078ec0ff */
[----:B------:R-:W-:-:S02]  /*c1f0*/  PRMT R9, RZ, 0x7610, R9 ;  /* 0x00007610ff097816 */ /* 0x000fc40000000009 */
[----:B0-----:R-:W-:-:S04]  /*c200*/  @P1 LEA R5, R10, R5, 0x18 ;  /* 0x000000050a051211 */ /* 0x001fc800078ec0ff */
[----:B------:R0:W-:Y:S01]  /*c210*/  @P1 SYNCS.ARRIVE.TRANS64.A1T0 RZ, [R5+URZ+0x38], RZ ;  /* 0x000038ff05ff19a7 */ /* 0x0001e2000810003f */
[----:B------:R-:W-:-:S04]  /*c220*/  ISETP.NE.U32.AND P1, PT, R4, 0x1, PT ;  /* 0x000000010400780c */ /* 0x000fc80003f25070 */
[----:B------:R-:W-:Y:S02]  /*c230*/  ISETP.GT.U32.AND P1, PT, R8, 0x1, !P1 ;  /* 0x000000010800780c */ /* 0x000fe40004f24070 */
[----:B0-----:R-:W-:Y:S02]  /*c240*/  SEL R5, RZ, 0x1, !P0 ;  /* 0x00000001ff057807 */ /* 0x001fe40004000000 */
[----:B------:R-:W-:Y:S02]  /*c250*/  ISETP.GE.U32.AND.EX P0, PT, R17, UR9, PT, P2 ;  /* 0x0000000911007c0c */ /* 0x000fe4000bf06120 */
[----:B------:R-:W-:-:S04]  /*c260*/  SEL R4, RZ, 0x1, !P1 ;  /* 0x00000001ff047807 */ /* 0x000fc80004800000 */
[----:B------:R-:W-:Y:S02]  /*c270*/  LOP3.LUT R0, R4, R0, R5, 0x96, !PT ;  /* 0x0000000004007212 */ /* 0x000fe400078e9605 */
[----:B------:R-:W-:-:S05]  /*c280*/  PRMT R4, RZ, 0x7610, R4 ;  /* 0x00007610ff047816 */ /* 0x000fca0000000004 */
[----:B------:R-:W-:Y:S05]  /*c290*/  @P0 BRA `(.L_x_300) ;  /* 0x0000000400500947 */ /* 0x000fea0003800000 */
[----:B------:R-:W0:Y:S01]  /*c2a0*/  S2R R15, SR_CTAID.X ;  /* 0x00000000000f7919 */ /* 0x000e220000002500 */
[----:B------:R-:W-:Y:S01]  /*c2b0*/  ULDC.64 UR8, c[0x0][0x628] ;  /* 0x00018a0000087ab9 */ /* 0x000fe20000000a00 */
[----:B------:R-:W1:Y:S01]  /*c2c0*/  LDC R20, c[0x0][0x144] ;  /* 0x00005100ff147b82 */ /* 0x000e620000000800 */
[----:B------:R-:W-:Y:S01]  /*c2d0*/  ISETP.NE.U32.AND P0, PT, RZ, UR8, PT ;  /* 0x00000008ff007c0c */ /* 0x000fe2000bf05070 */
[----:B------:R-:W2:Y:S01]  /*c2e0*/  S2R R13, SR_CTAID.Y ;  /* 0x00000000000d7919 */ /* 0x000ea20000002600 */
[----:B------:R-:W-:Y:S01]  /*c2f0*/  ULDC UR11, c[0x0][0x630] ;  /* 0x00018c00000b7ab9 */ /* 0x000fe20000000800 */
[----:B------:R-:W-:Y:S01]  /*c300*/  ULDC UR12, c[0x0][0x150] ;  /* 0x00005400000c7ab9 */ /* 0x000fe20000000800 */
[----:B------:R-:W-:Y:S01]  /*c310*/  ISETP.NE.AND.EX P0, PT, RZ, UR9, PT, P0 ;  /* 0x00000009ff007c0c */ /* 0x000fe2000bf05300 */
[----:B------:R-:W-:Y:S01]  /*c320*/  IMAD.MOV.U32 R5, RZ, RZ, R17 ;  /* 0x000000ffff057224 */ /* 0x000fe200078e0011 */
[----:B------:R-:W-:Y:S02]  /*c330*/  MOV R4, R16 ;  /* 0x0000001000047202 */ /* 0x000fe40000000f00 */
[----:B0-----:R-:W-:-:S09]  /*c340*/  I2FP.F32.U32 R22, R15 ;  /* 0x0000000f00167245 */ /* 0x001fd20000201000 */
[----:B------:R-:W-:Y:S05]  /*c350*/  @!P0 BRA `(.L_x_301) ;  /* 0x0000000000288947 */ /* 0x000fea0003800000 */
[----:B------:R-:W-:Y:S02]  /*c360*/  ULDC UR10, c[0x0][0x634] ;  /* 0x00018d00000a7ab9 */ /* 0x000fe40000000800 */
[----:B------:R-:W-:-:S05]  /*c370*/  IADD3 R5, P0, R16, UR10, RZ ;  /* 0x0000000a10057c10 */ /* 0x000fca000ff1e0ff */
[----:B------:R-:W-:-:S04]  /*c380*/  IMAD.X R21, RZ, RZ, R17, P0 ;  /* 0x000000ffff157224 */ /* 0x000fc800000e0611 */
[----:B------:R-:W-:-:S04]  /*c390*/  IMAD.WIDE.U32 R6, R21, UR8, RZ ;  /* 0x0000000815067c25 */ /* 0x000fc8000f8e00ff */
[----:B------:R-:W-:-:S04]  /*c3a0*/  IMAD.WIDE.U32 R6, P0, R5, UR9, R6 ;  /* 0x0000000905067c25 */ /* 0x000fc8000f800006 */
[----:B------:R-:W-:-:S04]  /*c3b0*/  IMAD.WIDE.U32 R4, R5, UR8, RZ ;  /* 0x0000000805047c25 */ /* 0x000fc8000f8e00ff */
[----:B------:R-:W-:Y:S01]  /*c3c0*/  IMAD.MOV.U32 R4, RZ, RZ, R7 ;  /* 0x000000ffff047224 */ /* 0x000fe200078e0007 */
[----:B------:R-:W-:Y:S01]  /*c3d0*/  IADD3 RZ, P1, R5, R6, RZ ;  /* 0x0000000605ff7210 */ /* 0x000fe20007f3e0ff */
[----:B------:R-:W-:-:S04]  /*c3e0*/  IMAD.X R5, RZ, RZ, RZ, P0 ;  /* 0x000000ffff057224 */ /* 0x000fc800000e06ff */
[----:B------:R-:W-:-:S08]  /*c3f0*/  IMAD.WIDE.U32.X R4, R21, UR9, R4, P1 ;  /* 0x0000000915047c25 */ /* 0x000fd000088e0404 */
.L_x_301:
[----:B------:R-:W-:Y:S01]  /*c400*/  FMUL R22, R22, UR12 ;  /* 0x0000000c16167c20 */ /* 0x000fe20008400000 */
[--C-:B------:R-:W-:Y:S01]  /*c410*/  SHF.R.U64 R14, R4, UR11, R5.reuse ;  /* 0x0000000b040e7c19 */ /* 0x100fe20008001205 */
[----:B------:R-:W-:Y:S01]  /*c420*/  ULDC.64 UR8, c[0x0][0x620] ;  /* 0x0001880000087ab9 */ /* 0x000fe20000000a00 */
[----:B------:R-:W-:Y:S01]  /*c430*/  SHF.R.U32.HI R4, RZ, UR11, R5 ;  /* 0x0000000bff047c19 */ /* 0x000fe20008011605 */
[----:B------:R-:W-:Y:S01]  /*c440*/  ULDC.64 UR10, c[0x0][0x640] ;  /* 0x00019000000a7ab9 */ /* 0x000fe20000000a00 */
[----:B------:R-:W-:Y:S01]  /*c450*/  IADD3 R5, P0, RZ, -R14, RZ ;  /* 0x8000000eff057210 */ /* 0x000fe20007f1e0ff */
[----:B------:R-:W0:Y:S04]  /*c460*/  F2I.U32.TRUNC.NTZ R22, R22 ;  /* 0x0000001600167305 */ /* 0x000e28000020f000 */
[----:B------:R-:W-:Y:S01]  /*c470*/  IMAD.X R4, RZ, RZ, ~R4, P0 ;  /* 0x000000ffff047224 */ /* 0x000fe200000e0e04 */
[----:B------:R-:W-:-:S03]  /*c480*/  ISETP.NE.U32.AND P0, PT, RZ, UR10, PT ;  /* 0x0000000aff007c0c */ /* 0x000fc6000bf05070 */
[----:B------:R-:W-:Y:S01]  /*c490*/  IMAD R4, R4, UR8, RZ ;  /* 0x0000000804047c24 */ /* 0x000fe2000f8e02ff */
[----:B------:R-:W-:-:S03]  /*c4a0*/  ISETP.NE.AND.EX P0, PT, RZ, UR11, PT, P0 ;  /* 0x0000000bff007c0c */ /* 0x000fc6000bf05300 */
[C---:B------:R-:W-:Y:S01]  /*c4b0*/  IMAD R7, R5.reuse, UR9, R4 ;  /* 0x0000000905077c24 */ /* 0x040fe2000f8e0204 */
[----:B------:R-:W-:Y:S01]  /*c4c0*/  ULDC UR9, c[0x0][0x154] ;  /* 0x0000550000097ab9 */ /* 0x000fe20000000800 */
[----:B------:R-:W-:Y:S01]  /*c4d0*/  IMAD.WIDE.U32 R4, R5, UR8, R16 ;  /* 0x0000000805047c25 */ /* 0x000fe2000f8e0010 */
[----:B------:R-:W-:-:S03]  /*c4e0*/  ULDC UR8, c[0x0][0x618] ;  /* 0x0001860000087ab9 */ /* 0x000fc60000000800 */
[----:B0-----:R-:W-:Y:S02]  /*c4f0*/  IMAD.MOV R6, RZ, RZ, -R22 ;  /* 0x000000ffff067224 */ /* 0x001fe400078e0a16 */
[----:B------:R-:W-:Y:S02]  /*c500*/  IMAD.IADD R5, R5, 0x1, R7 ;  /* 0x0000000105057824 */ /* 0x000fe400078e0207 */
[----:B-1----:R-:W-:Y:S01]  /*c510*/  IMAD R15, R20, R6, R15 ;  /* 0x00000006140f7224 */ /* 0x002fe200078e020f */
[----:B--2---:R-:W-:Y:S01]  /*c520*/  I2FP.F32.U32 R6, R13 ;  /* 0x0000000d00067245 */ /* 0x004fe20000201000 */
[----:B------:R-:W0:Y:S01]  /*c530*/  LDC R20, c[0x0][0x148] ;  /* 0x00005200ff147b82 */ /* 0x000e220000000800 */
[--C-:B------:R-:W-:Y:S02]  /*c540*/  SHF.R.U64 R21, R4, UR8, R5.reuse ;  /* 0x0000000804157c19 */ /* 0x100fe40008001205 */
[----:B------:R-:W-:Y:S01]  /*c550*/  SHF.R.U32.HI R4, RZ, UR8, R5 ;  /* 0x00000008ff047c19 */ /* 0x000fe20008011605 */
[----:B------:R-:W-:Y:S01]  /*c560*/  FMUL R6, R6, UR9 ;  /* 0x0000000906067c20 */ /* 0x000fe20008400000 */
[----:B------:R-:W-:-:S02]  /*c570*/  ULDC UR8, c[0x0][0x608] ;  /* 0x0001820000087ab9 */ /* 0x000fc40000000800 */
[--C-:B------:R-:W-:Y:S01]  /*c580*/  SHF.R.U64 R23, R21, UR8, R4.reuse ;  /* 0x0000000815177c19 */ /* 0x100fe20008001204 */
[----:B------:R1:W2:Y:S01]  /*c590*/  F2I.U32.TRUNC.NTZ R24, R6 ;  /* 0x0000000600187305 */ /* 0x0002a2000020f000 */
[----:B------:R-:W-:Y:S01]  /*c5a0*/  SHF.R.U32.HI R4, RZ, UR8, R4 ;  /* 0x00000008ff047c19 */ /* 0x000fe20008011604 */
[----:B------:R-:W-:-:S03]  /*c5b0*/  ULDC UR8, c[0x0][0x658] ;  /* 0x0001960000087ab9 */ /* 0x000fc60000000800 */
[--C-:B------:R-:W-:Y:S02]  /*c5c0*/  SHF.R.U32.HI R25, RZ, UR8, R4.reuse ;  /* 0x00000008ff197c19 */ /* 0x100fe40008011604 */
[----:B------:R-:W-:-:S03]  /*c5d0*/  SHF.R.U64 R22, R23, UR8, R4 ;  /* 0x0000000817167c19 */ /* 0x000fc60008001204 */
[----:B------:R-:W-:Y:S01]  /*c5e0*/  IMAD.MOV.U32 R5, RZ, RZ, R25 ;  /* 0x000000ffff057224 */ /* 0x000fe200078e0019 */
[----:B------:R-:W-:Y:S01]  /*c5f0*/  MOV R4, R22 ;  /* 0x0000001600047202 */ /* 0x000fe20000000f00 */
[----:B-1----:R-:W-:Y:S06]  /*c600*/  @!P0 BRA `(.L_x_302) ;  /* 0x0000000000288947 */ /* 0x002fec0003800000 */
        /* <DEDUP_REMOVED lines=10> */
.L_x_302:
[----:B------:R-:W-:Y:S01]  /*c6b0*/  ISETP.NE.AND P0, PT, R2, 0x1, PT ;  /* 0x000000010200780c */ /* 0x000fe20003f05270 */
[----:B------:R-:W-:Y:S01]  /*c6c0*/  ULDC UR8, c[0x0][0x648] ;  /* 0x0001920000087ab9 */ /* 0x000fe20000000800 */
[----:B------:R-:W-:Y:S01]  /*c6d0*/  LOP3.LUT R23, R23, UR6, RZ, 0xc0, !PT ;  /* 0x0000000617177c12 */ /* 0x000fe2000f8ec0ff */
[----:B--2---:R-:W-:Y:S01]  /*c6e0*/  IMAD.MOV R24, RZ, RZ, -R24 ;  /* 0x000000ffff187224 */ /* 0x004fe200078e0a18 */
[----:B------:R-:W-:Y:S01]  /*c6f0*/  SHF.R.U64 R4, R4, UR8, R5 ;  /* 0x0000000804047c19 */ /* 0x000fe20008001205 */
[----:B------:R-:W-:Y:S01]  /*c700*/  ULDC UR8, c[0x0][0x638] ;  /* 0x00018e0000087ab9 */ /* 0x000fe20000000800 */
[----:B------:R-:W-:Y:S01]  /*c710*/  LOP3.LUT R21, R21, UR4, RZ, 0xc0, !PT ;  /* 0x0000000415157c12 */ /* 0x000fe2000f8ec0ff */
[----:B------:R-:W-:Y:S01]  /*c720*/  ULDC UR9, c[0x0][0x610] ;  /* 0x0001840000097ab9 */ /* 0x000fe20000000800 */
[----:B------:R-:W-:Y:S01]  /*c730*/  MOV R6, R14 ;  /* 0x0000000e00067202 */ /* 0x000fe20000000f00 */
[----:B------:R-:W-:Y:S02]  /*c740*/  IMAD.MOV R5, RZ, RZ, -R4 ;  /* 0x000000ffff057224 */ /* 0x000fe400078e0a04 */
[----:B------:R-:W-:-:S02]  /*c750*/  IMAD R4, R4, UR5, R23 ;  /* 0x0000000504047c24 */ /* 0x000fc4000f8e0217 */
[----:B0-----:R-:W-:Y:S02]  /*c760*/  @P0 IMAD R15, R20, R24, R13 ;  /* 0x00000018140f0224 */ /* 0x001fe400078e020d */
[----:B------:R-:W-:Y:S01]  /*c770*/  IMAD R22, R5, UR8, R22 ;  /* 0x0000000805167c24 */ /* 0x000fe2000f8e0216 */
[----:B------:R-:W-:Y:S01]  /*c780*/  ULDC UR8, c[0x0][0x600] ;  /* 0x0001800000087ab9 */ /* 0x000fe20000000800 */
[----:B------:R-:W-:Y:S02]  /*c790*/  IMAD R15, R4, UR9, R15 ;  /* 0x00000009040f7c24 */ /* 0x000fe4000f8e020f */
[----:B------:R-:W-:Y:S02]  /*c7a0*/  IMAD R22, R22, UR8, R21 ;  /* 0x0000000816167c24 */ /* 0x000fe4000f8e0215 */
[----:B------:R-:W-:-:S03]  /*c7b0*/  IMAD.MOV.U32 R4, RZ, RZ, 0x1 ;  /* 0x00000001ff047424 */ /* 0x000fc600078e00ff */
[----:B------:R-:W-:Y:S02]  /*c7c0*/  SEL R7, R22, R15, !P0 ;  /* 0x0000000f16077207 */ /* 0x000fe40004000000 */
[----:B------:R-:W-:-:S07]  /*c7d0*/  SEL R13, R15, R22, !P0 ;  /* 0x000000160f0d7207 */ /* 0x000fce0004000000 */
.L_x_300:
[----:B------:R-:W-:Y:S05]  /*c7e0*/  BSYNC B1 ;  /* 0x0000000000017941 */ /* 0x000fea0003800000 */
.L_x_299:
[----:B------:R-:W-:-:S13]  /*c7f0*/  LOP3.LUT P0, RZ, R4, 0xff, RZ, 0xc0, !PT ;  /* 0x000000ff04ff7812 */ /* 0x000fda000780c0ff */
[----:B------:R-:W-:Y:S05]  /*c800*/  @P0 BRA `(.L_x_303) ;  /* 0xfffffff400040947 */ /* 0x000fea000383ffff */
[----:B------:R-:W-:Y:S05]  /*c810*/  BSYNC B0 ;  /* 0x0000000000007941 */ /* 0x000fea0003800000 */
.L_x_292:
[----:B------:R-:W-:-:S03]  /*c820*/  UMOV UR8, 0xffffffff ;  /* 0xffffffff00087882 */ /* 0x000fc60000000000 */
[----:B------:R-:W-:Y:S05]  /*c830*/  BRA.DIV UR8, `(.L_x_304) ;  /* 0x0000000208cc7947 */ /* 0x000fea000b800000 */
[----:B------:R-:W-:-:S13]  /*c840*/  ELECT P6, URZ, PT ;  /* 0x00000000003f782f */ /* 0x000fda00038c0000 */
.L_x_316:
[----:B------:R-:W-:Y:S04]  /*c850*/  BSSY B0, `(.L_x_305) ;  /* 0x0000019000007945 */ /* 0x000fe80003800000 */
[----:B------:R-:W-:Y:S05]  /*c860*/  @!P6 BRA `(.L_x_306) ;  /* 0x00000000005ce947 */ /* 0x000fea0003800000 */
[----:B------:R-:W-:-:S04]  /*c870*/  LOP3.LUT R19, R19, 0x2, RZ, 0xfc, !PT ;  /* 0x0000000213137812 */ /* 0x000fc800078efcff */
[----:B------:R-:W-:-:S13]  /*c880*/  ISETP.NE.AND P0, PT, R19, 0x3, PT ;  /* 0x000000031300780c */ /* 0x000fda0003f05270 */
[----:B------:R-:W-:Y:S05]  /*c890*/  @!P0 BRA `(.L_x_307) ;  /* 0x0000000000048947 */ /* 0x000fea0003800000 */
[----:B------:R-:W-:Y:S01]  /*c8a0*/  BPT.TRAP 0x1 ;  /* 0x000000040000795c */ /* 0x000fe20000300000 */
.L_x_307:
[----:B------:R-:W0:Y:S01]  /*c8b0*/  S2R R5, SR_CgaCtaId ;  /* 0x0000000000057919 */ /* 0x000e220000008800 */
[----:B------:R-:W-:Y:S02]  /*c8c0*/  MOV R2, 0x400 ;  /* 0x0000040000027802 */ /* 0x000fe40000000f00 */
[----:B------:R-:W-:Y:S02]  /*c8d0*/  SHF.L.U32 R4, R0, 0x1f, RZ ;  /* 0x0000001f00047819 */ /* 0x000fe400000006ff */
[----:B0-----:R-:W-:-:S05]  /*c8e0*/  LEA R2, R5, R2, 0x18 ;  /* 0x0000000205027211 */ /* 0x001fca00078ec0ff */
[----:B------:R-:W-:-:S04]  /*c8f0*/  VIADD R2, R2, 0x10 ;  /* 0x0000001002027836 */ /* 0x000fc80000000000 */
[C---:B------:R-:W-:Y:S02]  /*c900*/  IMAD R7, R3.reuse, 0x8, R2 ;  /* 0x0000000803077824 */ /* 0x040fe400078e0202 */
[----:B------:R-:W-:Y:S02]  /*c910*/  VIADD R3, R3, 0x1 ;  /* 0x0000000103037836 */ /* 0x000fe40000000000 */
[----:B------:R-:W0:Y:S03]  /*c920*/  SYNCS.PHASECHK.TRANS64.TRYWAIT P0, [R7+URZ], R4 ;  /* 0x00000004070075a7 */ /* 0x000e26000800017f */
[----:B------:R-:W-:-:S04]  /*c930*/  ISETP.NE.AND P1, PT, R3, 0x2, PT ;  /* 0x000000020300780c */ /* 0x000fc80003f25270 */
[----:B------:R-:W-:Y:S02]  /*c940*/  SEL R5, RZ, 0x1, P1 ;  /* 0x00000001ff057807 */ /* 0x000fe40000800000 */
[----:B------:R-:W-:Y:S02]  /*c950*/  SEL R3, R3, RZ, P1 ;  /* 0x000000ff03037207 */ /* 0x000fe40000800000 */
[----:B------:R-:W-:Y:S01]  /*c960*/  LOP3.LUT R0, R0, R5, RZ, 0x3c, !PT ;  /* 0x0000000500007212 */ /* 0x000fe200078e3cff */
[----:B0-----:R-:W-:Y:S06]  /*c970*/  @!P0 BRA `(.L_x_308) ;  /* 0x00000000009c8947 */ /* 0x001fec0003800000 */
.L_x_317:
[----:B------:R-:W-:Y:S01]  /*c980*/  IMAD R3, R3, 0x8, R2 ;  /* 0x0000000803037824 */ /* 0x000fe200078e0202 */
[----:B------:R-:W-:-:S07]  /*c990*/  SHF.L.U32 R0, R0, 0x1f, RZ ;  /* 0x0000001f00007819 */ /* 0x000fce00000006ff */
.L_x_309:
[----:B-1----:R1:W2:Y:S02]  /*c9a0*/  SYNCS.PHASECHK.TRANS64.TRYWAIT P0, [R3+URZ], R0 ;  /* 0x00000000030075a7 */ /* 0x0022a4000800017f */
[----:B--2---:R-:W-:Y:S05]  /*c9b0*/  @!P0 NANOSLEEP.SYNCS 0x989680 ;  /* 0x009896800000895d */ /* 0x004fea0003900000 */
[----:B------:R-:W2:Y:S02]  /*c9c0*/  @!P0 SYNCS.PHASECHK.TRANS64 P0, [R3+URZ], R0 ;  /* 0x00000000030085a7 */ /* 0x000ea4000800007f */
[----:B--2---:R-:W-:Y:S05]  /*c9d0*/  @!P0 BRA `(.L_x_309) ;  /* 0xfffffffc00f08947 */ /* 0x004fea000383ffff */
.L_x_306:
[----:B------:R-:W-:Y:S05]  /*c9e0*/  BSYNC B0 ;  /* 0x0000000000007941 */ /* 0x000fea0003800000 */
.L_x_305:
[----:B------:R-:W-:Y:S05]  /*c9f0*/  EXIT ;  /* 0x000000000000794d */ /* 0x000fea0003800000 */
.L_x_21:
[----:B---3--:R3:W4:Y:S02]  /*ca00*/  SYNCS.PHASECHK.TRANS64.TRYWAIT P1, [R3+URZ], R0 ;  /* 0x00000000030075a7 */ /* 0x008724000802017f */
[----:B----4-:R-:W-:Y:S05]  /*ca10*/  @!P1 NANOSLEEP.SYNCS 0x989680 ;  /* 0x009896800000995d */ /* 0x010fea0003900000 */
[----:B------:R-:W4:Y:S02]  /*ca20*/  @!P1 SYNCS.PHASECHK.TRANS64 P1, [R3+URZ], R0 ;  /* 0x00000000030095a7 */ /* 0x000f24000802007f */
[----:B----4-:R-:W-:Y:S05]  /*ca30*/  @!P1 BRA `(.L_x_21) ;  /* 0xfffffffc00f09947 */ /* 0x010fea000383ffff */
[----:B------:R-:W-:Y:S05]  /*ca40*/  BRA `(.L_x_20) ;  /* 0xffffff4800887947 */ /* 0x000fea000383ffff */
.L_x_26:
[----:B-1----:R1:W2:Y:S02]  /*ca50*/  SYNCS.PHASECHK.TRANS64.TRYWAIT P1, [R5+URZ], R4 ;  /* 0x00000004050075a7 */ /* 0x0022a4000802017f */
[----:B--2---:R-:W-:Y:S05]  /*ca60*/  @!P1 NANOSLEEP.SYNCS 0x989680 ;  /* 0x009896800000995d */ /* 0x004fea0003900000 */
[----:B------:R-:W2:Y:S02]  /*ca70*/  @!P1 SYNCS.PHASECHK.TRANS64 P1, [R5+URZ], R4 ;  /* 0x00000004050095a7 */ /* 0x000ea4000802007f */
[----:B--2---:R-:W-:Y:S05]  /*ca80*/  @!P1 BRA `(.L_x_26) ;  /* 0xfffffffc00f09947 */ /* 0x004fea000383ffff */
[----:B------:R-:W-:Y:S05]  /*ca90*/  BRA `(.L_x_25) ;  /* 0xffffff50008c7947 */ /* 0x000fea000383ffff */
.L_x_293:
[----:B------:R-:W-:Y:S01]  /*caa0*/  BSSY B1, `(.L_x_310) ;  /* 0x0000006000017945 */ /* 0x000fe20003800000 */
[----:B------:R-:W-:-:S07]  /*cab0*/  IMAD.MOV.U32 R15, RZ, RZ, -0x1 ;  /* 0xffffffffff0f7424 */ /* 0x000fce00078e00ff */
[----:B------:R-:W-:Y:S05]  /*cac0*/  WARPSYNC.COLLECTIVE R15, `(.L_x_311) ;  /* 0x000000000f0c7348 */ /* 0x000fea0003c00000 */
[----:B------:R-:W-:Y:S02]  /*cad0*/  ELECT P6, UR62, PT ;  /* 0x00000000003e782f */ /* 0x000fe400038c0000 */
[----:B------:R-:W-:Y:S01]  /*cae0*/  MOV R14, UR62 ;  /* 0x0000003e000e7c02 */ /* 0x000fe20008000f00 */
[----:B------:R-:W-:Y:S10]  /*caf0*/  ENDCOLLECTIVE ;  /* 0x000000000000791b */ /* 0x000ff40003800000 */
.L_x_311:
[----:B------:R-:W-:Y:S05]  /*cb00*/  BSYNC B1 ;  /* 0x0000000000017941 */ /* 0x000fea0003800000 */
.L_x_310:
[----:B------:R-:W-:Y:S05]  /*cb10*/  BRA `(.L_x_312) ;  /* 0xfffffff0004c7947 */ /* 0x000fea000383ffff */
.L_x_296:
[----:B0-----:R0:W1:Y:S02]  /*cb20*/  SYNCS.PHASECHK.TRANS64.TRYWAIT P0, [R22+URZ+0x10], R13 ;  /* 0x0000100d160075a7 */ /* 0x001064000800017f */
[----:B-1----:R-:W-:Y:S05]  /*cb30*/  @!P0 NANOSLEEP.SYNCS 0x989680 ;  /* 0x009896800000895d */ /* 0x002fea0003900000 */
[----:B------:R-:W1:Y:S02]  /*cb40*/  @!P0 SYNCS.PHASECHK.TRANS64 P0, [R22+URZ+0x10], R13 ;  /* 0x0000100d160085a7 */ /* 0x000e64000800007f */
[----:B-1----:R-:W-:Y:S05]  /*cb50*/  @!P0 BRA `(.L_x_296) ;  /* 0xfffffffc00f08947 */ /* 0x002fea000383ffff */
[----:B------:R-:W-:Y:S05]  /*cb60*/  BRA `(.L_x_313) ;  /* 0xfffffff0008c7947 */ /* 0x000fea000383ffff */
.L_x_304:
[----:B------:R-:W-:Y:S01]  /*cb70*/  BSSY B0, `(.L_x_314) ;  /* 0x0000006000007945 */ /* 0x000fe20003800000 */
[----:B------:R-:W-:-:S07]  /*cb80*/  IMAD.MOV.U32 R15, RZ, RZ, -0x1 ;  /* 0xffffffffff0f7424 */ /* 0x000fce00078e00ff */
[----:B------:R-:W-:Y:S05]  /*cb90*/  WARPSYNC.COLLECTIVE R15, `(.L_x_315) ;  /* 0x000000000f0c7348 */ /* 0x000fea0003c00000 */
[----:B------:R-:W-:Y:S02]  /*cba0*/  ELECT P6, UR62, PT ;  /* 0x00000000003e782f */ /* 0x000fe400038c0000 */
[----:B------:R-:W-:Y:S01]  /*cbb0*/  MOV R14, UR62 ;  /* 0x0000003e000e7c02 */ /* 0x000fe20008000f00 */
[----:B------:R-:W-:Y:S10]  /*cbc0*/  ENDCOLLECTIVE ;  /* 0x000000000000791b */ /* 0x000ff40003800000 */
.L_x_315:
[----:B------:R-:W-:Y:S05]  /*cbd0*/  BSYNC B0 ;  /* 0x0000000000007941 */ /* 0x000fea0003800000 */
.L_x_314:
[----:B------:R-:W-:Y:S05]  /*cbe0*/  BRA `(.L_x_316) ;  /* 0xfffffffc00187947 */ /* 0x000fea000383ffff */
.L_x_308:
[----:B0-----:R0:W1:Y:S02]  /*cbf0*/  SYNCS.PHASECHK.TRANS64.TRYWAIT P0, [R7+URZ], R4 ;  /* 0x00000004070075a7 */ /* 0x001064000800017f */
[----:B-1----:R-:W-:Y:S05]  /*cc00*/  @!P0 NANOSLEEP.SYNCS 0x989680 ;  /* 0x009896800000895d */ /* 0x002fea0003900000 */
[----:B------:R-:W1:Y:S02]  /*cc10*/  @!P0 SYNCS.PHASECHK.TRANS64 P0, [R7+URZ], R4 ;  /* 0x00000004070085a7 */ /* 0x000e64000800007f */
[----:B-1----:R-:W-:Y:S05]  /*cc20*/  @!P0 BRA `(.L_x_308) ;  /* 0xfffffffc00f08947 */ /* 0x002fea000383ffff */
[----:B------:R-:W-:Y:S05]  /*cc30*/  BRA `(.L_x_317) ;  /* 0xfffffffc00507947 */ /* 0x000fea000383ffff */
.L_x_318:
[----:B------:R-:W-:-:S00]  /*cc40*/  BRA `(.L_x_318) ;  /* 0xfffffffc00fc7947 */ /* 0x000fc0000383ffff */
[----:B------:R-:W-:-:S00]  /*cc50*/  NOP ;  /* 0x0000000000007918 */ /* 0x000fc00000000000 */
        /* <DEDUP_REMOVED lines=10> */
.L_x_319:


//--------------------- .nv.global.init           --------------------------
	.section	.nv.global.init,"aw",@progbits
.nv.global.init:
	.type		$str$22,@object
	.size		$str$22,($str$23 - $str$22)
$str$22:
        /*0000*/ 	.byte	0x6b, 0x5f, 0x74, 0x69, 0x6c, 0x65, 0x5f, 0x63, 0x6f, 0x75, 0x6e, 0x74, 0x20, 0x3e, 0x3d, 0x20
        /*0010*/ 	.byte	0x31, 0x00
	.type		$str$23,@object
	.size		$str$23,(__unnamed_1 - $str$23)
$str$23:
        /*0012*/ 	.byte	0x2f, 0x74, 0x6d, 0x70, 0x2f, 0x63, 0x75, 0x74, 0x6c, 0x61, 0x73, 0x73, 0x5f, 0x73, 0x77, 0x65
        /*0022*/ 	.byte	0x65, 0x70, 0x5f, 0x73, 0x72, 0x63, 0x2f, 0x69, 0x6e, 0x63, 0x6c, 0x75, 0x64, 0x65, 0x2f, 0x63
        /*0032*/ 	.byte	0x75, 0x74, 0x6c, 0x61, 0x73, 0x73, 0x2f, 0x67, 0x65, 0x6d, 0x6d, 0x2f, 0x63, 0x6f, 0x6c, 0x6c
        /*0042*/ 	.byte	0x65, 0x63, 0x74, 0x69, 0x76, 0x65, 0x2f, 0x73, 0x6d, 0x39, 0x30, 0x5f, 0x6d, 0x6d, 0x61, 0x5f
        /*0052*/ 	.byte	0x74, 0x6d, 0x61, 0x5f, 0x67, 0x6d, 0x6d, 0x61, 0x5f, 0x73, 0x73, 0x5f, 0x77, 0x61, 0x72, 0x70
        /*0062*/ 	.byte	0x73, 0x70, 0x65, 0x63, 0x69, 0x61, 0x6c, 0x69, 0x7a, 0x65, 0x64, 0x2e, 0x68, 0x70, 0x70, 0x00
	.type		__unnamed_1,@object
	.size		__unnamed_1,(.L_0 - __unnamed_1)
__unnamed_1:
        /*0072*/ 	.byte	0x76, 0x6f, 0x69, 0x64, 0x20, 0x63, 0x75, 0x74, 0x6c, 0x61, 0x73, 0x73, 0x3a, 0x3a, 0x67, 0x65
        /* <DEDUP_REMOVED lines=180> */
        /*0bc2*/ 	.byte	0x65, 0x6e, 0x74, 0x69, 0x74, 0x79, 0x5d, 0x00
.L_0:


//--------------------- .nv.shared._ZN7cutlass13device_kernelINS_4gemm6kernel13GemmUniversalIN4cute5tupleIJiiiiEEENS1_10collective13CollectiveMmaINS1_34MainloopSm90TmaGmmaWarpSpecializedILi2ENS5_IJNS4_1CILi1EEENSA_ILi4EEESB_EEENS1_35KernelTmaWarpSpecializedCooperativeEEENS5_IJNSA_ILi256EEENSA_ILi128EEESH_EEENS_6half_tENS5_IJlSB_lEEESJ_SK_NS4_8TiledMMAINS4_8MMA_AtomIJNS4_4SM904GMMA26MMA_64x128x16_F32F16F16_SSILNSO_5MajorE0ELSQ_0ELNSO_7ScaleInE1ELSR_1EEEEEENS4_6LayoutINS5_IJNSA_ILi2EEESB_SB_EEENS5_IJSB_NSA_ILi0EEESX_EEEEENS5_IJNS4_10UnderscoreES10_S10_EEEEENS4_23SM90_TMA_LOAD_MULTICASTENS4_14ComposedLayoutINS4_7SwizzleILi3ELi4ELi3EEENS4_18smem_ptr_flag_bitsILi16EEENSU_INS5_IJNSA_ILi8EEENSA_ILi64EEEEEENS5_IJS1A_SB_EEEEEEEvNS4_8identityENS4_13SM90_TMA_LOADES1E_vS1F_EENS_8epilogue10collective6detail29Sm90TmaWarpSpecializedAdapterINS1J_15DefaultEpilogueISJ_SK_SK_NS1I_6thread17LinearCombinationISJ_Li1EffLNS1N_9ScaleType4KindE0ELNS_15FloatRoundStyleE2ESJ_EENS1_15EpilogueDefaultEEEEEvvEEEEvNT_6ParamsE --------------------------
	.section	.nv.shared._ZN7cutlass13device_kernelINS_4gemm6kernel13GemmUniversalIN4cute5tupleIJiiiiEEENS1_10collective13CollectiveMmaINS1_34MainloopSm90TmaGmmaWarpSpecializedILi2ENS5_IJNS4_1CILi1EEENSA_ILi4EEESB_EEENS1_35KernelTmaWarpSpecializedCooperativeEEENS5_IJNSA_ILi256EEENSA_ILi128EEESH_EEENS_6half_tENS5_IJlSB_lEEESJ_SK_NS4_8TiledMMAINS4_8MMA_AtomIJNS4_4SM904GMMA26MMA_64x128x16_F32F16F16_SSILNSO_5MajorE0ELSQ_0ELNSO_7ScaleInE1ELSR_1EEEEEENS4_6LayoutINS5_IJNSA_ILi2EEESB_SB_EEENS5_IJSB_NSA_ILi0EEESX_EEEEENS5_IJNS4_10UnderscoreES10_S10_EEEEENS4_23SM90_TMA_LOAD_MULTICASTENS4_14ComposedLayoutINS4_7SwizzleILi3ELi4ELi3EEENS4_18smem_ptr_flag_bitsILi16EEENSU_INS5_IJNSA_ILi8EEENSA_ILi64EEEEEENS5_IJS1A_SB_EEEEEEEvNS4_8identityENS4_13SM90_TMA_LOADES1E_vS1F_EENS_8epilogue10collective6detail29Sm90TmaWarpSpecializedAdapterINS1J_15DefaultEpilogueISJ_SK_SK_NS1I_6thread17LinearCombinationISJ_Li1EffLNS1N_9ScaleType4KindE0ELNS_15FloatRoundStyleE2ESJ_EENS1_15EpilogueDefaultEEEEEvvEEEEvNT_6ParamsE,"aw",@nobits
	.sectionflags	@""
	.align	16
	.zero		1024


//--------------------- .nv.shared.reserved.0     --------------------------
	.section	.nv.shared.reserved.0,"aw",@nobits
	.weak		__nv_reservedSMEM_offset_0_alias
	.size		__nv_reservedSMEM_offset_0_alias, 0, 0
	.other		__nv_reservedSMEM_offset_0_alias,@"STO_CUDA_RESERVED_SHARED STV_DEFAULT"
__nv_reservedSMEM_offset_0_alias:
	.zero		0


//--------------------- .nv.global                --------------------------
	.section	.nv.global,"aw",@nobits
.nv.global:
	.type		_ZN40_INTERNAL_d8dcbd4d_4_k_cu_8361ce2e_219114cute1_E,@object
	.size		_ZN40_INTERNAL_d8dcbd4d_4_k_cu_8361ce2e_219114cute1_E,(_ZN40_INTERNAL_d8dcbd4d_4_k_cu_8361ce2e_219114cuda3std3__45__cpo6cbeginE - _ZN40_INTERNAL_d8dcbd4d_4_k_cu_8361ce2e_219114cute1_E)
_ZN40_INTERNAL_d8dcbd4d_4_k_cu_8361ce2e_219114cute1_E:
	.zero		1
	.type		_ZN40_INTERNAL_d8dcbd4d_4_k_cu_8361ce2e_219114cuda3std3__45__cpo6cbeginE,@object
	.size		_ZN40_INTERNAL_d8dcbd4d_4_k_cu_8361ce2e_219114cuda3std3__45__cpo6cbeginE,(_ZN40_INTERNAL_d8dcbd4d_4_k_cu_8361ce2e_219114cuda3std3__48in_placeE - _ZN40_INTERNAL_d8dcbd4d_4_k_cu_8361ce2e_219114cuda3std3__45__cpo6cbeginE)
_ZN40_INTERNAL_d8dcbd4d_4_k_cu_8361ce2e_219114cuda3std3__45__cpo6cbeginE:
	.zero		1
	.type		_ZN40_INTERNAL_d8dcbd4d_4_k_cu_8361ce2e_219114cuda3std3__48in_placeE,@object
	.size		_ZN40_INTERNAL_d8dcbd4d_4_k_cu_8361ce2e_219114cuda3std3__48in_placeE,(_ZN40_INTERNAL_d8dcbd4d_4_k_cu_8361ce2e_219114cuda3std6ranges3__45__cpo9iter_moveE - _ZN40_INTERNAL_d8dcbd4d_4_k_cu_8361ce2e_219114cuda3std3__48in_placeE)
_ZN40_INTERNAL_d8dcbd4d_4_k_cu_8361ce2e_219114cuda3std3__48in_placeE:
	.zero		1
	.type		_ZN40_INTERNAL_d8dcbd4d_4_k_cu_8361ce2e_219114cuda3std6ranges3__45__cpo9iter_moveE,@object
	.size		_ZN40_INTERNAL_d8dcbd4d_4_k_cu_8361ce2e_219114cuda3std6ranges3__45__cpo9iter_moveE,(_ZN40_INTERNAL_d8dcbd4d_4_k_cu_8361ce2e_219114cuda3std3__45__cpo5beginE - _ZN40_INTERNAL_d8dcbd4d_4_k_cu_8361ce2e_219114cuda3std6ranges3__45__cpo9iter_moveE)
_ZN40_INTERNAL_d8dcbd4d_4_k_cu_8361ce2e_219114cuda3std6ranges3__45__cpo9iter_moveE:
	.zero		1
	.type		_ZN40_INTERNAL_d8dcbd4d_4_k_cu_8361ce2e_219114cuda3std3__45__cpo5beginE,@object
	.size		_ZN40_INTERNAL_d8dcbd4d_4_k_cu_8361ce2e_219114cuda3std3__45__cpo5beginE,(_ZN40_INTERNAL_d8dcbd4d_4_k_cu_8361ce2e_219114cuda3std3__442_GLOBAL__N__d8dcbd4d_4_k_cu_8361ce2e_219116ignoreE - _ZN40_INTERNAL_d8dcbd4d_4_k_cu_8361ce2e_219114cuda3std3__45__cpo5beginE)
_ZN40_INTERNAL_d8dcbd4d_4_k_cu_8361ce2e_219114cuda3std3__45__cpo5beginE:
	.zero		1
	.type		_ZN40_INTERNAL_d8dcbd4d_4_k_cu_8361ce2e_219114cuda3std3__442_GLOBAL__N__d8dcbd4d_4_k_cu_8361ce2e_219116ignoreE,@object
	.size		_ZN40_INTERNAL_d8dcbd4d_4_k_cu_8361ce2e_219114cuda3std3__442_GLOBAL__N__d8dcbd4d_4_k_cu_8361ce2e_219116ignoreE,(_ZN40_INTERNAL_d8dcbd4d_4_k_cu_8361ce2e_219114cute7productE - _ZN40_INTERNAL_d8dcbd4d_4_k_cu_8361ce2e_219114cuda3std3__442_GLOBAL__N__d8dcbd4d_4_k_cu_8361ce2e_219116ignoreE)
_ZN40_INTERNAL_d8dcbd4d_4_k_cu_8361ce2e_219114cuda3std3__442_GLOBAL__N__d8dcbd4d_4_k_cu_8361ce2e_219116ignoreE:
	.zero		1
	.type		_ZN40_INTERNAL_d8dcbd4d_4_k_cu_8361ce2e_219114cute7productE,@object
	.size		_ZN40_INTERNAL_d8dcbd4d_4_k_cu_8361ce2e_219114cute7productE,(_ZN40_INTERNAL_d8dcbd4d_4_k_cu_8361ce2e_219114cuda3std3__45__cpo3endE - _ZN40_INTERNAL_d8dcbd4d_4_k_cu_8361ce2e_219114cute7productE)
_ZN40_INTERNAL_d8dcbd4d_4_k_cu_8361ce2e_219114cute7productE:
	.zero		1
	.type		_ZN40_INTERNAL_d8dcbd4d_4_k_cu_8361ce2e_219114cuda3std3__45__cpo3endE,@object
	.size		_ZN40_INTERNAL_d8dcbd4d_4_k_cu_8361ce2e_219114cuda3std3__45__cpo3endE,(_ZN40_INTERNAL_d8dcbd4d_4_k_cu_8361ce2e_219114cuda3std3__419piecewise_constructE - _ZN40_INTERNAL_d8dcbd4d_4_k_cu_8361ce2e_219114cuda3std3__45__cpo3endE)
_ZN40_INTERNAL_d8dcbd4d_4_k_cu_8361ce2e_219114cuda3std3__45__cpo3endE:
	.zero		1
	.type		_ZN40_INTERNAL_d8dcbd4d_4_k_cu_8361ce2e_219114cuda3std3__419piecewise_constructE,@object
	.size		_ZN40_INTERNAL_d8dcbd4d_4_k_cu_8361ce2e_219114cuda3std3__419piecewise_constructE,(_ZN40_INTERNAL_d8dcbd4d_4_k_cu_8361ce2e_219114cuda3std3__45__cpo4cendE - _ZN40_INTERNAL_d8dcbd4d_4_k_cu_8361ce2e_219114cuda3std3__419piecewise_constructE)
_ZN40_INTERNAL_d8dcbd4d_4_k_cu_8361ce2e_219114cuda3std3__419piecewise_constructE:
	.zero		1
	.type		_ZN40_INTERNAL_d8dcbd4d_4_k_cu_8361ce2e_219114cuda3std3__45__cpo4cendE,@object
	.size		_ZN40_INTERNAL_d8dcbd4d_4_k_cu_8361ce2e_219114cuda3std3__45__cpo4cendE,(_ZN40_INTERNAL_d8dcbd4d_4_k_cu_8361ce2e_219114cuda3std6ranges3__45__cpo4swapE - _ZN40_INTERNAL_d8dcbd4d_4_k_cu_8361ce2e_219114cuda3std3__45__cpo4cendE)
_ZN40_INTERNAL_d8dcbd4d_4_k_cu_8361ce2e_219114cuda3std3__45__cpo4cendE:
	.zero		1
	.type		_ZN40_INTERNAL_d8dcbd4d_4_k_cu_8361ce2e_219114cuda3std6ranges3__45__cpo4swapE,@object
	.size		_ZN40_INTERNAL_d8dcbd4d_4_k_cu_8361ce2e_219114cuda3std6ranges3__45__cpo4swapE,(.L_8 - _ZN40_INTERNAL_d8dcbd4d_4_k_cu_8361ce2e_219114cuda3std6ranges3__45__cpo4swapE)
_ZN40_INTERNAL_d8dcbd4d_4_k_cu_8361ce2e_219114cuda3std6ranges3__45__cpo4swapE:
	.zero		1
.L_8:


//--------------------- .nv.constant0._ZN7cutlass13device_kernelINS_4gemm6kernel13GemmUniversalIN4cute5tupleIJiiiiEEENS1_10collective13CollectiveMmaINS1_34MainloopSm90TmaGmmaWarpSpecializedILi2ENS5_IJNS4_1CILi1EEENSA_ILi4EEESB_EEENS1_35KernelTmaWarpSpecializedCooperativeEEENS5_IJNSA_ILi256EEENSA_ILi128EEESH_EEENS_6half_tENS5_IJlSB_lEEESJ_SK_NS4_8TiledMMAINS4_8MMA_AtomIJNS4_4SM904GMMA26MMA_64x128x16_F32F16F16_SSILNSO_5MajorE0ELSQ_0ELNSO_7ScaleInE1ELSR_1EEEEEENS4_6LayoutINS5_IJNSA_ILi2EEESB_SB_EEENS5_IJSB_NSA_ILi0EEESX_EEEEENS5_IJNS4_10UnderscoreES10_S10_EEEEENS4_23SM90_TMA_LOAD_MULTICASTENS4_14ComposedLayoutINS4_7SwizzleILi3ELi4ELi3EEENS4_18smem_ptr_flag_bitsILi16EEENSU_INS5_IJNSA_ILi8EEENSA_ILi64EEEEEENS5_IJS1A_SB_EEEEEEEvNS4_8identityENS4_13SM90_TMA_LOADES1E_vS1F_EENS_8epilogue10collective6detail29Sm90TmaWarpSpecializedAdapterINS1J_15DefaultEpilogueISJ_SK_SK_NS1I_6thread17LinearCombinationISJ_Li1EffLNS1N_9ScaleType4KindE0ELNS_15FloatRoundStyleE2ESJ_EENS1_15EpilogueDefaultEEEEEvvEEEEvNT_6ParamsE --------------------------
	.section	.nv.constant0._ZN7cutlass13device_kernelINS_4gemm6kernel13GemmUniversalIN4cute5tupleIJiiiiEEENS1_10collective13CollectiveMmaINS1_34MainloopSm90TmaGmmaWarpSpecializedILi2ENS5_IJNS4_1CILi1EEENSA_ILi4EEESB_EEENS1_35KernelTmaWarpSpecializedCooperativeEEENS5_IJNSA_ILi256EEENSA_ILi128EEESH_EEENS_6half_tENS5_IJlSB_lEEESJ_SK_NS4_8TiledMMAINS4_8MMA_AtomIJNS4_4SM904GMMA26MMA_64x128x16_F32F16F16_SSILNSO_5MajorE0ELSQ_0ELNSO_7ScaleInE1ELSR_1EEEEEENS4_6LayoutINS5_IJNSA_ILi2EEESB_SB_EEENS5_IJSB_NSA_ILi0EEESX_EEEEENS5_IJNS4_10UnderscoreES10_S10_EEEEENS4_23SM90_TMA_LOAD_MULTICASTENS4_14ComposedLayoutINS4_7SwizzleILi3ELi4ELi3EEENS4_18smem_ptr_flag_bitsILi16EEENSU_INS5_IJNSA_ILi8EEENSA_ILi64EEEEEENS5_IJS1A_SB_EEEEEEEvNS4_8identityENS4_13SM90_TMA_LOADES1E_vS1F_EENS_8epilogue10collective6detail29Sm90TmaWarpSpecializedAdapterINS1J_15DefaultEpilogueISJ_SK_SK_NS1I_6thread17LinearCombinationISJ_Li1EffLNS1N_9ScaleType4KindE0ELNS_15FloatRoundStyleE2ESJ_EENS1_15EpilogueDefaultEEEEEvvEEEEvNT_6ParamsE,"a",@progbits
	.sectionflags	@""
	.align	4
.nv.constant0._ZN7cutlass13device_kernelINS_4gemm6kernel13GemmUniversalIN4cute5tupleIJiiiiEEENS1_10collective13CollectiveMmaINS1_34MainloopSm90TmaGmmaWarpSpecializedILi2ENS5_IJNS4_1CILi1EEENSA_ILi4EEESB_EEENS1_35KernelTmaWarpSpecializedCooperativeEEENS5_IJNSA_ILi256EEENSA_ILi128EEESH_EEENS_6half_tENS5_IJlSB_lEEESJ_SK_NS4_8TiledMMAINS4_8MMA_AtomIJNS4_4SM904GMMA26MMA_64x128x16_F32F16F16_SSILNSO_5MajorE0ELSQ_0ELNSO_7ScaleInE1ELSR_1EEEEEENS4_6LayoutINS5_IJNSA_ILi2EEESB_SB_EEENS5_IJSB_NSA_ILi0EEESX_EEEEENS5_IJNS4_10UnderscoreES10_S10_EEEEENS4_23SM90_TMA_LOAD_MULTICASTENS4_14ComposedLayoutINS4_7SwizzleILi3ELi4ELi3EEENS4_18smem_ptr_flag_bitsILi16EEENSU_INS5_IJNSA_ILi8EEENSA_ILi64EEEEEENS5_IJS1A_SB_EEEEEEEvNS4_8identityENS4_13SM90_TMA_LOADES1E_vS1F_EENS_8epilogue10collective6detail29Sm90TmaWarpSpecializedAdapterINS1J_15DefaultEpilogueISJ_SK_SK_NS1I_6thread17LinearCombinationISJ_Li1EffLNS1N_9ScaleType4KindE0ELNS_15FloatRoundStyleE2ESJ_EENS1_15EpilogueDefaultEEEEEvvEEEEvNT_6ParamsE:
	.zero		1664


//--------------------- SYMBOLS --------------------------

	.type		.nv.reservedSmem.offset0,@object
	.size		.nv.reservedSmem.offset0,0x4
	.type		__assertfail,@function
